def attn_fwd(
    Q,
    K,
    V,
    Out,
    Lse,
    sm_scale,
    stride_qz,
    stride_qh,
    stride_qm,
    stride_qk,
    stride_kz,
    stride_kh,
    stride_kn,
    stride_kk,
    stride_vz,
    stride_vh,
    stride_vn,
    stride_vk,
    stride_oz,
    stride_oh,
    stride_om,
    stride_ok,
    seqlen_q,
    seqlen_k,
    BLOCK_M: tl.constexpr,
    BLOCK_N: tl.constexpr,
    HEAD_DIM: tl.constexpr,
    CAUSAL: tl.constexpr,
):
    start_m = tl.program_id(0)
    off_hz = tl.program_id(1)
    q_off = off_hz * stride_qh
    k_off = off_hz * stride_kh
    v_off = off_hz * stride_vh
    offs_m = start_m * BLOCK_M + tl.arange(0, BLOCK_M)
    offs_d = tl.arange(0, HEAD_DIM)
    offs_n = tl.arange(0, BLOCK_N)
    q_ptrs = Q + q_off + offs_m[:, None] * stride_qm + offs_d[None, :] * stride_qk
    k_ptrs = K + k_off + offs_d[:, None] * stride_kk + offs_n[None, :] * stride_kn
    v_ptrs = V + v_off + offs_n[:, None] * stride_vn + offs_d[None, :] * stride_vk
    m_i = tl.full([BLOCK_M], float("-inf"), dtype=tl.float32)
    l_i = tl.zeros([BLOCK_M], dtype=tl.float32) + 1.0
    acc = tl.zeros([BLOCK_M, HEAD_DIM], dtype=tl.float32)
    q = tl.load(q_ptrs)
    acc, l_i, m_i = _attn_fwd_inner(
        acc,
        l_i,
        m_i,
        q,
        k_ptrs,
        v_ptrs,
        sm_scale,
        stride_kn,
        stride_vn,
        start_m,
        seqlen_k,
        BLOCK_M,
        BLOCK_N,
        HEAD_DIM,
        CAUSAL,
    )
    acc = acc / l_i[:, None]
    lse = m_i + tl.math.log2(l_i) / 1.4426950408889634
    o_ptrs = (
        Out
        + off_hz * stride_oh
        + offs_m[:, None] * stride_om
        + offs_d[None, :] * stride_ok
    )
    tl.store(o_ptrs, acc.to(Out.dtype.element_ty))
    tl.store(Lse + off_hz * seqlen_q + offs_m, lse)

# config = {"BLOCK_M": 64, "BLOCK_N": 16, "HEAD_DIM": 32, "arch": "sm_90", "causal": false, "dtype": "fp16", "num_stages": 2, "num_warps": 8}
# arch = sm_90


// ===== COMPILED SASS (sm_90a) =====

	.target	sm_90a

	.elftype	@"ET_EXEC"


//--------------------- .note.nv.tkinfo           --------------------------
	.section	.note.nv.tkinfo,"",@"SHT_NOTE"
	.sectionflags	@"SHF_NOTE_NV_TKINFO"
	.tkinfo
        /*0018*/ 	.word	0x00000002
        /*0030*/ 	.string	""
        /*0030*/ 	.string	"ptxas"
        /*0030*/ 	.string	"Cuda compilation tools, release 13.0, V13.0.88"
        /*0030*/ 	.string	"Build cuda_13.0.r13.0/compiler.36424714_0"
        /*0030*/ 	.string	"-v  -suppress-debug-info  -lineinfo  -arch sm_90a "



//--------------------- .note.nv.cuinfo           --------------------------
	.section	.note.nv.cuinfo,"",@"SHT_NOTE"
	.sectionflags	@"SHF_NOTE_NV_CUINFO"
        /*0018*/ 	.short	0x0002
        /*001a*/ 	.short	0x005a
        /*001c*/ 	.short	0x0082
	.zero		2


//--------------------- .nv.info                  --------------------------
	.section	.nv.info,"",@"SHT_CUDA_INFO"
	.align	4


	//----- nvinfo : EIATTR_REGCOUNT
	.align		4
        /*0000*/ 	.byte	0x04, 0x2f
        /*0002*/ 	.short	(.L_2 - .L_1)
	.align		4
.L_1:
        /*0004*/ 	.word	index@(attn_fwd)
        /*0008*/ 	.word	0x0000002b


	//----- nvinfo : EIATTR_FRAME_SIZE
	.align		4
.L_2:
        /*000c*/ 	.byte	0x04, 0x11
        /*000e*/ 	.short	(.L_4 - .L_3)
	.align		4
.L_3:
        /*0010*/ 	.word	index@(attn_fwd)
        /*0014*/ 	.word	0x00000000


	//----- nvinfo : EIATTR_MIN_STACK_SIZE
	.align		4
.L_4:
        /*0018*/ 	.byte	0x04, 0x12
        /*001a*/ 	.short	(.L_6 - .L_5)
	.align		4
.L_5:
        /*001c*/ 	.word	index@(attn_fwd)
        /*0020*/ 	.word	0x00000000
.L_6:


//--------------------- .nv.compat                --------------------------
	.section	.nv.compat,"",@"SHT_CUDA_COMPAT_INFO"
	.align	4
        /*0000*/ 	.byte	0x02, 0x09, 0x01, 0x00, 0x02, 0x02, 0x04, 0x00, 0x02, 0x05, 0x05, 0x00, 0x03, 0x07, 0x01, 0x01
        /*0010*/ 	.byte	0x02, 0x03, 0x00, 0x00, 0x02, 0x06, 0x01, 0x00, 0x04, 0x0b, 0x08, 0x00, 0x00, 0x00, 0x00, 0x00
        /*0020*/ 	.byte	0x00, 0x00, 0x00, 0x00


//--------------------- .nv.info.attn_fwd         --------------------------
	.section	.nv.info.attn_fwd,"",@"SHT_CUDA_INFO"
	.sectionflags	@""
	.align	4


	//----- nvinfo : EIATTR_CUDA_API_VERSION
	.align		4
        /*0000*/ 	.byte	0x04, 0x37
        /*0002*/ 	.short	(.L_8 - .L_7)
.L_7:
        /*0004*/ 	.word	0x00000082


	//----- nvinfo : EIATTR_KPARAM_INFO
	.align		4
.L_8:
        /*0008*/ 	.byte	0x04, 0x17
        /*000a*/ 	.short	(.L_10 - .L_9)
.L_9:
        /*000c*/ 	.word	0x00000000
        /*0010*/ 	.short	0x0019
        /*0012*/ 	.short	0x0080
        /*0014*/ 	.byte	0x00, 0xf4, 0x21, 0x00


	//----- nvinfo : EIATTR_KPARAM_INFO
	.align		4
.L_10:
        /*0018*/ 	.byte	0x04, 0x17
        /*001a*/ 	.short	(.L_12 - .L_11)
.L_11:
        /*001c*/ 	.word	0x00000000
        /*0020*/ 	.short	0x0018
        /*0022*/ 	.short	0x0078
        /*0024*/ 	.byte	0x00, 0xf4, 0x21, 0x00


	//----- nvinfo : EIATTR_KPARAM_INFO
	.align		4
.L_12:
        /*0028*/ 	.byte	0x04, 0x17
        /*002a*/ 	.short	(.L_14 - .L_13)
.L_13:
        /*002c*/ 	.word	0x00000000
        /*0030*/ 	.short	0x0017
        /*0032*/ 	.short	0x0070
        /*0034*/ 	.byte	0x00, 0xf0, 0x11, 0x00


	//----- nvinfo : EIATTR_KPARAM_INFO
	.align		4
.L_14:
        /*0038*/ 	.byte	0x04, 0x17
        /*003a*/ 	.short	(.L_16 - .L_15)
.L_15:
        /*003c*/ 	.word	0x00000000
        /*0040*/ 	.short	0x0016
        /*0042*/ 	.short	0x006c
        /*0044*/ 	.byte	0x00, 0xf0, 0x11, 0x00


	//----- nvinfo : EIATTR_KPARAM_INFO
	.align		4
.L_16:
        /*0048*/ 	.byte	0x04, 0x17
        /*004a*/ 	.short	(.L_18 - .L_17)
.L_17:
        /*004c*/ 	.word	0x00000000
        /*0050*/ 	.short	0x0015
        /*0052*/ 	.short	0x0068
        /*0054*/ 	.byte	0x00, 0xf0, 0x11, 0x00


	//----- nvinfo : EIATTR_KPARAM_INFO
	.align		4
.L_18:
        /*0058*/ 	.byte	0x04, 0x17
        /*005a*/ 	.short	(.L_20 - .L_19)
.L_19:
        /*005c*/ 	.word	0x00000000
        /*0060*/ 	.short	0x0014
        /*0062*/ 	.short	0x0064
        /*0064*/ 	.byte	0x00, 0xf0, 0x11, 0x00


	//----- nvinfo : EIATTR_KPARAM_INFO
	.align		4
.L_20:
        /*0068*/ 	.byte	0x04, 0x17
        /*006a*/ 	.short	(.L_22 - .L_21)
.L_21:
        /*006c*/ 	.word	0x00000000
        /*0070*/ 	.short	0x0013
        /*0072*/ 	.short	0x0060
        /*0074*/ 	.byte	0x00, 0xf0, 0x11, 0x00


	//----- nvinfo : EIATTR_KPARAM_INFO
	.align		4
.L_22:
        /*0078*/ 	.byte	0x04, 0x17
        /*007a*/ 	.short	(.L_24 - .L_23)
.L_23:
        /*007c*/ 	.word	0x00000000
        /*0080*/ 	.short	0x0012
        /*0082*/ 	.short	0x005c
        /*0084*/ 	.byte	0x00, 0xf0, 0x11, 0x00


	//----- nvinfo : EIATTR_KPARAM_INFO
	.align		4
.L_24:
        /*0088*/ 	.byte	0x04, 0x17
        /*008a*/ 	.short	(.L_26 - .L_25)
.L_25:
        /*008c*/ 	.word	0x00000000
        /*0090*/ 	.short	0x0011
        /*0092*/ 	.short	0x0058
        /*0094*/ 	.byte	0x00, 0xf0, 0x11, 0x00


	//----- nvinfo : EIATTR_KPARAM_INFO
	.align		4
.L_26:
        /*0098*/ 	.byte	0x04, 0x17
        /*009a*/ 	.short	(.L_28 - .L_27)
.L_27:
        /*009c*/ 	.word	0x00000000
        /*00a0*/ 	.short	0x0010
        /*00a2*/ 	.short	0x0054
        /*00a4*/ 	.byte	0x00, 0xf0, 0x11, 0x00


	//----- nvinfo : EIATTR_KPARAM_INFO
	.align		4
.L_28:
        /*00a8*/ 	.byte	0x04, 0x17
        /*00aa*/ 	.short	(.L_30 - .L_29)
.L_29:
        /*00ac*/ 	.word	0x00000000
        /*00b0*/ 	.short	0x000f
        /*00b2*/ 	.short	0x0050
        /*00b4*/ 	.byte	0x00, 0xf0, 0x11, 0x00


	//----- nvinfo : EIATTR_KPARAM_INFO
	.align		4
.L_30:
        /*00b8*/ 	.byte	0x04, 0x17
        /*00ba*/ 	.short	(.L_32 - .L_31)
.L_31:
        /*00bc*/ 	.word	0x00000000
        /*00c0*/ 	.short	0x000e
        /*00c2*/ 	.short	0x004c
        /*00c4*/ 	.byte	0x00, 0xf0, 0x11, 0x00


	//----- nvinfo : EIATTR_KPARAM_INFO
	.align		4
.L_32:
        /*00c8*/ 	.byte	0x04, 0x17
        /*00ca*/ 	.short	(.L_34 - .L_33)
.L_33:
        /*00cc*/ 	.word	0x00000000
        /*00d0*/ 	.short	0x000d
        /*00d2*/ 	.short	0x0048
        /*00d4*/ 	.byte	0x00, 0xf0, 0x11, 0x00


	//----- nvinfo : EIATTR_KPARAM_INFO
	.align		4
.L_34:
        /*00d8*/ 	.byte	0x04, 0x17
        /*00da*/ 	.short	(.L_36 - .L_35)
.L_35:
        /*00dc*/ 	.word	0x00000000
        /*00e0*/ 	.short	0x000c
        /*00e2*/ 	.short	0x0044
        /*00e4*/ 	.byte	0x00, 0xf0, 0x11, 0x00


	//----- nvinfo : EIATTR_KPARAM_INFO
	.align		4
.L_36:
        /*00e8*/ 	.byte	0x04, 0x17
        /*00ea*/ 	.short	(.L_38 - .L_37)
.L_37:
        /*00ec*/ 	.word	0x00000000
        /*00f0*/ 	.short	0x000b
        /*00f2*/ 	.short	0x0040
        /*00f4*/ 	.byte	0x00, 0xf0, 0x11, 0x00


	//----- nvinfo : EIATTR_KPARAM_INFO
	.align		4
.L_38:
        /*00f8*/ 	.byte	0x04, 0x17
        /*00fa*/ 	.short	(.L_40 - .L_39)
.L_39:
        /*00fc*/ 	.word	0x00000000
        /*0100*/ 	.short	0x000a
        /*0102*/ 	.short	0x003c
        /*0104*/ 	.byte	0x00, 0xf0, 0x11, 0x00


	//----- nvinfo : EIATTR_KPARAM_INFO
	.align		4
.L_40:
        /*0108*/ 	.byte	0x04, 0x17
        /*010a*/ 	.short	(.L_42 - .L_41)
.L_41:
        /*010c*/ 	.word	0x00000000
        /*0110*/ 	.short	0x0009
        /*0112*/ 	.short	0x0038
        /*0114*/ 	.byte	0x00, 0xf0, 0x11, 0x00


	//----- nvinfo : EIATTR_KPARAM_INFO
	.align		4
.L_42:
        /*0118*/ 	.byte	0x04, 0x17
        /*011a*/ 	.short	(.L_44 - .L_43)
.L_43:
        /*011c*/ 	.word	0x00000000
        /*0120*/ 	.short	0x0008
        /*0122*/ 	.short	0x0034
        /*0124*/ 	.byte	0x00, 0xf0, 0x11, 0x00


	//----- nvinfo : EIATTR_KPARAM_INFO
	.align		4
.L_44:
        /*0128*/ 	.byte	0x04, 0x17
        /*012a*/ 	.short	(.L_46 - .L_45)
.L_45:
        /*012c*/ 	.word	0x00000000
        /*0130*/ 	.short	0x0007
        /*0132*/ 	.short	0x0030
        /*0134*/ 	.byte	0x00, 0xf0, 0x11, 0x00


	//----- nvinfo : EIATTR_KPARAM_INFO
	.align		4
.L_46:
        /*0138*/ 	.byte	0x04, 0x17
        /*013a*/ 	.short	(.L_48 - .L_47)
.L_47:
        /*013c*/ 	.word	0x00000000
        /*0140*/ 	.short	0x0006
        /*0142*/ 	.short	0x002c
        /*0144*/ 	.byte	0x00, 0xf0, 0x11, 0x00


	//----- nvinfo : EIATTR_KPARAM_INFO
	.align		4
.L_48:
        /*0148*/ 	.byte	0x04, 0x17
        /*014a*/ 	.short	(.L_50 - .L_49)
.L_49:
        /*014c*/ 	.word	0x00000000
        /*0150*/ 	.short	0x0005
        /*0152*/ 	.short	0x0028
        /*0154*/ 	.byte	0x00, 0xf0, 0x11, 0x00


	//----- nvinfo : EIATTR_KPARAM_INFO
	.align		4
.L_50:
        /*0158*/ 	.byte	0x04, 0x17
        /*015a*/ 	.short	(.L_52 - .L_51)
.L_51:
        /*015c*/ 	.word	0x00000000
        /*0160*/ 	.short	0x0004
        /*0162*/ 	.short	0x0020
        /*0164*/ 	.byte	0x00, 0xf4, 0x21, 0x00


	//----- nvinfo : EIATTR_KPARAM_INFO
	.align		4
.L_52:
        /*0168*/ 	.byte	0x04, 0x17
        /*016a*/ 	.short	(.L_54 - .L_53)
.L_53:
        /*016c*/ 	.word	0x00000000
        /*0170*/ 	.short	0x0003
        /*0172*/ 	.short	0x0018
        /*0174*/ 	.byte	0x00, 0xf4, 0x21, 0x00


	//----- nvinfo : EIATTR_KPARAM_INFO
	.align		4
.L_54:
        /*0178*/ 	.byte	0x04, 0x17
        /*017a*/ 	.short	(.L_56 - .L_55)
.L_55:
        /*017c*/ 	.word	0x00000000
        /*0180*/ 	.short	0x0002
        /*0182*/ 	.short	0x0010
        /*0184*/ 	.byte	0x00, 0xf4, 0x21, 0x00


	//----- nvinfo : EIATTR_KPARAM_INFO
	.align		4
.L_56:
        /*0188*/ 	.byte	0x04, 0x17
        /*018a*/ 	.short	(.L_58 - .L_57)
.L_57:
        /*018c*/ 	.word	0x00000000
        /*0190*/ 	.short	0x0001
        /*0192*/ 	.short	0x0008
        /*0194*/ 	.byte	0x00, 0xf4, 0x21, 0x00


	//----- nvinfo : EIATTR_KPARAM_INFO
	.align		4
.L_58:
        /*0198*/ 	.byte	0x04, 0x17
        /*019a*/ 	.short	(.L_60 - .L_59)
.L_59:
        /*019c*/ 	.word	0x00000000
        /*01a0*/ 	.short	0x0000
        /*01a2*/ 	.short	0x0000
        /*01a4*/ 	.byte	0x00, 0xf4, 0x21, 0x00


	//----- nvinfo : EIATTR_SPARSE_MMA_MASK
	.align		4
.L_60:
        /*01a8*/ 	.byte	0x03, 0x50
        /*01aa*/ 	.short	0x0000


	//----- nvinfo : EIATTR_MAXREG_COUNT
	.align		4
        /*01ac*/ 	.byte	0x03, 0x1b
        /*01ae*/ 	.short	0x00ff


	//----- nvinfo : EIATTR_NUM_BARRIERS
	.align		4
        /*01b0*/ 	.byte	0x02, 0x4c
        /*01b2*/ 	.byte	0x01
	.zero		1


	//----- nvinfo : EIATTR_MERCURY_ISA_VERSION
	.align		4
        /*01b4*/ 	.byte	0x03, 0x5f
        /*01b6*/ 	.short	0x0101


	//----- nvinfo : EIATTR_COOP_GROUP_MASK_REGIDS
	.align		4
        /*01b8*/ 	.byte	0x04, 0x29
        /*01ba*/ 	.short	(.L_62 - .L_61)


	//   ....[0]....
.L_61:
        /*01bc*/ 	.word	0xffffffff


	//   ....[1]....
        /*01c0*/ 	.word	0xffffffff


	//   ....[2]....
        /*01c4*/ 	.word	0xffffffff


	//   ....[3]....
        /*01c8*/ 	.word	0xffffffff


	//   ....[4]....
        /*01cc*/ 	.word	0xffffffff


	//   ....[5]....
        /*01d0*/ 	.word	0xffffffff


	//   ....[6]....
        /*01d4*/ 	.word	0xffffffff


	//   ....[7]....
        /*01d8*/ 	.word	0xffffffff


	//----- nvinfo : EIATTR_COOP_GROUP_INSTR_OFFSETS
	.align		4
.L_62:
        /*01dc*/ 	.byte	0x04, 0x28
        /*01de*/ 	.short	(.L_64 - .L_63)


	//   ....[0]....
.L_63:
        /*01e0*/ 	.word	0x00000c30


	//   ....[1]....
        /*01e4*/ 	.word	0x00000c50


	//   ....[2]....
        /*01e8*/ 	.word	0x00000e00


	//   ....[3]....
        /*01ec*/ 	.word	0x00000e10


	//   ....[4]....
        /*01f0*/ 	.word	0x00000e70


	//   ....[5]....
        /*01f4*/ 	.word	0x00000e80


	//   ....[6]....
        /*01f8*/ 	.word	0x00001050


	//   ....[7]....
        /*01fc*/ 	.word	0x00001180


	//----- nvinfo : EIATTR_EXIT_INSTR_OFFSETS
	.align		4
.L_64:
        /*0200*/ 	.byte	0x04, 0x1c
        /*0202*/ 	.short	(.L_66 - .L_65)


	//   ....[0]....
.L_65:
        /*0204*/ 	.word	0x00001f60


	//   ....[1]....
        /*0208*/ 	.word	0x00001f90


	//----- nvinfo : EIATTR_REQNTID
	.align		4
.L_66:
        /*020c*/ 	.byte	0x04, 0x10
        /*020e*/ 	.short	(.L_68 - .L_67)
.L_67:
        /*0210*/ 	.word	0x00000100
        /*0214*/ 	.word	0x00000001
        /*0218*/ 	.word	0x00000001


	//----- nvinfo : EIATTR_CBANK_PARAM_SIZE
	.align		4
.L_68:
        /*021c*/ 	.byte	0x03, 0x19
        /*021e*/ 	.short	0x0088


	//----- nvinfo : EIATTR_PARAM_CBANK
	.align		4
        /*0220*/ 	.byte	0x04, 0x0a
        /*0222*/ 	.short	(.L_70 - .L_69)
	.align		4
.L_69:
        /*0224*/ 	.word	index@(.nv.constant0.attn_fwd)
        /*0228*/ 	.short	0x0210
        /*022a*/ 	.short	0x0088


	//----- nvinfo : EIATTR_SW_WAR
	.align		4
.L_70:
        /*022c*/ 	.byte	0x04, 0x36
        /*022e*/ 	.short	(.L_72 - .L_71)
.L_71:
        /*0230*/ 	.word	0x00000008
.L_72:


//--------------------- .nv.callgraph             --------------------------
	.section	.nv.callgraph,"",@"SHT_CUDA_CALLGRAPH"
	.align	4
	.sectionentsize	8
	.align		4
        /*0000*/ 	.word	0x00000000
	.align		4
        /*0004*/ 	.word	0xffffffff
	.align		4
        /*0008*/ 	.word	0x00000000
	.align		4
        /*000c*/ 	.word	0xfffffffe
	.align		4
        /*0010*/ 	.word	0x00000000
	.align		4
        /*0014*/ 	.word	0xfffffffd
	.align		4
        /*0018*/ 	.word	0x00000000
	.align		4
        /*001c*/ 	.word	0xfffffffc


//--------------------- .nv.constant4             --------------------------
	.section	.nv.constant4,"a",@progbits
	.align	8
	.align		8
.nv.constant4:
        /*0000*/ 	.dword	_$_str


//--------------------- .text.attn_fwd            --------------------------
	.section	.text.attn_fwd,"ax",@progbits
	.align	128
        .global         attn_fwd
        .type           attn_fwd,@function
        .size           attn_fwd,(.L_x_3 - attn_fwd)
        .other          attn_fwd,@"STO_CUDA_ENTRY STV_DEFAULT"
attn_fwd:
.text.attn_fwd:
[----:B------:R-:W-:Y:S01]  /*0000*/  LDC R1, c[0x0][0x28] ;  /* 0x00000a00ff017b82 */ /* 0x000fe20000000800 */
[----:B------:R-:W0:Y:S07]  /*0010*/  S2R R13, SR_TID.X ;  /* 0x00000000000d7919 */ /* 0x000e2e0000002100 */
[----:B------:R-:W1:Y:S01]  /*0020*/  S2UR UR26, SR_CTAID.Y ;  /* 0x00000000001a79c3 */ /* 0x000e620000002600 */
[----:B------:R-:W-:Y:S01]  /*0030*/  ULDC.64 UR4, c[0x0][0x240] ;  /* 0x0000900000047ab9 */ /* 0x000fe20000000a00 */
[----:B------:R-:W-:Y:S01]  /*0040*/  ULDC.64 UR28, c[0x0][0x208] ;  /* 0x00008200001c7ab9 */ /* 0x000fe20000000a00 */
[----:B------:R-:W2:Y:S01]  /*0050*/  S2R R3, SR_CTAID.X ;  /* 0x0000000000037919 */ /* 0x000ea20000002500 */
[----:B------:R-:W-:-:S04]  /*0060*/  ULDC UR32, c[0x0][0x280] ;  /* 0x0000a00000207ab9 */ /* 0x000fc80000000800 */
[----:B------:R-:W3:Y:S08]  /*0070*/  LDC R18, c[0x0][0x248] ;  /* 0x00009200ff127b82 */ /* 0x000ef00000000800 */
[----:B------:R-:W4:Y:S01]  /*0080*/  LDC.64 R16, c[0x0][0x210] ;  /* 0x00008400ff107b82 */ /* 0x000f220000000a00 */
[----:B-1----:R-:W-:-:S04]  /*0090*/  UIMAD UR4, UR26, UR4, URZ ;  /* 0x000000041a0472a4 */ /* 0x002fc8000f8e023f */
[----:B------:R-:W-:Y:S01]  /*00a0*/  USHF.L.U32 UR6, UR4, 0x1, URZ ;  /* 0x0000000104067899 */ /* 0x000fe2000800063f */
[----:B0-----:R-:W-:Y:S02]  /*00b0*/  LOP3.LUT R12, R13, 0x3f, RZ, 0xc0, !PT ;  /* 0x0000003f0d0c7812 */ /* 0x001fe400078ec0ff */
[----:B------:R-:W-:-:S03]  /*00c0*/  SHF.R.U32.HI R2, RZ, 0x6, R13 ;  /* 0x00000006ff027819 */ /* 0x000fc6000001160d */
[----:B--2---:R-:W-:Y:S01]  /*00d0*/  IMAD R12, R3, 0x40, R12 ;  /* 0x00000040030c7824 */ /* 0x004fe200078e020c */
[----:B------:R-:W-:-:S03]  /*00e0*/  SGXT.U32 R2, R2, 0x2 ;  /* 0x000000020202781a */ /* 0x000fc60000000000 */
[----:B------:R-:W-:Y:S01]  /*00f0*/  IMAD R0, R12, UR5, RZ ;  /* 0x000000050c007c24 */ /* 0x000fe2000f8e02ff */
[----:B------:R-:W-:Y:S01]  /*0100*/  UIMAD.WIDE UR4, UR4, 0x2, URZ ;  /* 0x00000002040478a5 */ /* 0x000fe2000f8e023f */
[----:B---3--:R-:W-:Y:S02]  /*0110*/  IMAD R4, R2, R18, RZ ;  /* 0x0000001202047224 */ /* 0x008fe400078e02ff */
[----:B------:R-:W-:Y:S02]  /*0120*/  IMAD.SHL.U32 R3, R0, 0x2, RZ ;  /* 0x0000000200037824 */ /* 0x000fe400078e00ff */
[----:B------:R-:W-:Y:S02]  /*0130*/  IMAD R5, R18, 0x4, R4 ;  /* 0x0000000412057824 */ /* 0x000fe400078e0204 */
[----:B------:R-:W-:Y:S01]  /*0140*/  IMAD.HI R0, R0, 0x2, RZ ;  /* 0x0000000200007827 */ /* 0x000fe200078e02ff */
[----:B----4-:R-:W-:Y:S02]  /*0150*/  IADD3 R16, P0, P1, R3, UR6, R16 ;  /* 0x0000000603107c10 */ /* 0x010fe4000f91e010 */
[----:B------:R-:W-:-:S02]  /*0160*/  LEA R6, R18, R5, 0x2 ;  /* 0x0000000512067211 */ /* 0x000fc400078e10ff */
[----:B------:R-:W-:Y:S02]  /*0170*/  IADD3.X R19, R0, UR5, R17, P0, P1 ;  /* 0x0000000500137c10 */ /* 0x000fe400087e2411 */
[-C--:B------:R-:W-:Y:S01]  /*0180*/  LEA R10, P1, R6, R16.reuse, 0x1 ;  /* 0x00000010060a7211 */ /* 0x080fe200078208ff */
[----:B------:R-:W-:Y:S01]  /*0190*/  IMAD R7, R18, 0x4, R6 ;  /* 0x0000000412077824 */ /* 0x000fe200078e0206 */
[-C--:B------:R-:W-:Y:S02]  /*01a0*/  LEA R2, P0, R4, R16.reuse, 0x1 ;  /* 0x0000001004027211 */ /* 0x080fe400078008ff */
[-C--:B------:R-:W-:Y:S01]  /*01b0*/  LEA.HI.X.SX32 R11, R6, R19.reuse, 0x1, P1 ;  /* 0x00000013060b7211 */ /* 0x080fe200008f0eff */
[----:B------:R-:W-:Y:S01]  /*01c0*/  IMAD R6, R18, 0x4, R7 ;  /* 0x0000000412067824 */ /* 0x000fe200078e0207 */
[----:B------:R-:W-:Y:S02]  /*01d0*/  LEA.HI.X.SX32 R3, R4, R19, 0x1, P0 ;  /* 0x0000001304037211 */ /* 0x000fe400000f0eff */
[C---:B------:R-:W-:Y:S01]  /*01e0*/  LEA R8, P0, R5.reuse, R16, 0x1 ;  /* 0x0000001005087211 */ /* 0x040fe200078008ff */
[C---:B------:R-:W-:Y:S01]  /*01f0*/  IMAD R17, R18.reuse, 0x4, R6 ;  /* 0x0000000412117824 */ /* 0x040fe200078e0206 */
[----:B------:R-:W2:Y:S04]  /*0200*/  LDG.E.U16 R20, desc[UR28][R10.64] ;  /* 0x0000001c0a147981 */ /* 0x000ea8000c1e1500 */
[----:B------:R-:W-:Y:S01]  /*0210*/  LEA R15, R18, R17, 0x2 ;  /* 0x00000011120f7211 */ /* 0x000fe200078e10ff */
[----:B------:R0:W3:Y:S01]  /*0220*/  LDG.E.U16 R0, desc[UR28][R2.64] ;  /* 0x0000001c02007981 */ /* 0x0000e2000c1e1500 */
[----:B------:R-:W-:-:S02]  /*0230*/  LEA.HI.X.SX32 R9, R5, R19, 0x1, P0 ;  /* 0x0000001305097211 */ /* 0x000fc400000f0eff */
[-C--:B------:R-:W-:Y:S01]  /*0240*/  LEA R4, P0, R6, R16.reuse, 0x1 ;  /* 0x0000001006047211 */ /* 0x080fe200078008ff */
[----:B------:R-:W-:Y:S01]  /*0250*/  IMAD R18, R18, 0x4, R15 ;  /* 0x0000000412127824 */ /* 0x000fe200078e020f */
[-C--:B------:R-:W-:Y:S02]  /*0260*/  LEA R14, P2, R15, R16.reuse, 0x1 ;  /* 0x000000100f0e7211 */ /* 0x080fe400078408ff */
[-C--:B------:R-:W-:Y:S01]  /*0270*/  LEA.HI.X.SX32 R5, R6, R19.reuse, 0x1, P0 ;  /* 0x0000001306057211 */ /* 0x080fe200000f0eff */
[----:B------:R1:W4:Y:S01]  /*0280*/  LDG.E.U16 R9, desc[UR28][R8.64] ;  /* 0x0000001c08097981 */ /* 0x000322000c1e1500 */
[-C--:B------:R-:W-:Y:S02]  /*0290*/  LEA R6, P0, R7, R16.reuse, 0x1 ;  /* 0x0000001007067211 */ /* 0x080fe400078008ff */
[----:B0-----:R-:W-:Y:S01]  /*02a0*/  LEA R2, P1, R17, R16, 0x1 ;  /* 0x0000001011027211 */ /* 0x001fe200078208ff */
[----:B------:R0:W5:Y:S01]  /*02b0*/  LDG.E.U16 R4, desc[UR28][R4.64] ;  /* 0x0000001c04047981 */ /* 0x000162000c1e1500 */
[----:B------:R-:W-:-:S02]  /*02c0*/  LEA.HI.X.SX32 R15, R15, R19, 0x1, P2 ;  /* 0x000000130f0f7211 */ /* 0x000fc400010f0eff */
[C---:B------:R-:W-:Y:S02]  /*02d0*/  LEA R16, P2, R18.reuse, R16, 0x1 ;  /* 0x0000001012107211 */ /* 0x040fe400078408ff */
[-C--:B------:R-:W-:Y:S01]  /*02e0*/  LEA.HI.X.SX32 R3, R17, R19.reuse, 0x1, P1 ;  /* 0x0000001311037211 */ /* 0x080fe200008f0eff */
[----:B------:R0:W4:Y:S01]  /*02f0*/  LDG.E.U16 R14, desc[UR28][R14.64] ;  /* 0x0000001c0e0e7981 */ /* 0x000122000c1e1500 */
[-C--:B------:R-:W-:Y:S02]  /*0300*/  LEA.HI.X.SX32 R7, R7, R19.reuse, 0x1, P0 ;  /* 0x0000001307077211 */ /* 0x080fe400000f0eff */
[----:B------:R-:W-:Y:S01]  /*0310*/  LEA.HI.X.SX32 R17, R18, R19, 0x1, P2 ;  /* 0x0000001312117211 */ /* 0x000fe200010f0eff */
[----:B------:R-:W4:Y:S04]  /*0320*/  LDG.E.U16 R2, desc[UR28][R2.64] ;  /* 0x0000001c02027981 */ /* 0x000f28000c1e1500 */
[----:B------:R-:W4:Y:S04]  /*0330*/  LDG.E.U16 R6, desc[UR28][R6.64] ;  /* 0x0000001c06067981 */ /* 0x000f28000c1e1500 */
[----:B------:R0:W4:Y:S01]  /*0340*/  LDG.E.U16 R16, desc[UR28][R16.64] ;  /* 0x0000001c10107981 */ /* 0x000122000c1e1500 */
[----:B------:R-:W0:Y:S01]  /*0350*/  S2UR UR4, SR_CgaCtaId ;  /* 0x00000000000479c3 */ /* 0x000e220000008800 */
[----:B------:R-:W-:Y:S01]  /*0360*/  UISETP.GE.AND UP0, UPT, UR32, 0x1, UPT ;  /* 0x000000012000788c */ /* 0x000fe2000bf06270 */
[C---:B-1----:R-:W-:Y:S01]  /*0370*/  LOP3.LUT R8, R13.reuse, 0xc0, RZ, 0xc0, !PT ;  /* 0x000000c00d087812 */ /* 0x042fe200078ec0ff */
[----:B0-----:R-:W-:Y:S01]  /*0380*/  IMAD.SHL.U32 R5, R13, 0x2, RZ ;  /* 0x000000020d057824 */ /* 0x001fe200078e00ff */
[----:B------:R-:W-:-:S02]  /*0390*/  UMOV UR27, 0x400 ;  /* 0x00000400001b7882 */ /* 0x000fc40000000000 */
[----:B------:R-:W-:Y:S02]  /*03a0*/  SHF.R.U32.HI R8, RZ, 0x2, R8 ;  /* 0x00000002ff087819 */ /* 0x000fe40000011608 */
[----:B------:R-:W-:Y:S02]  /*03b0*/  PLOP3.LUT P0, PT, PT, PT, UP0, 0x80, 0x0 ;  /* 0x000000000000781c */ /* 0x000fe40003f0f008 */
[----:B------:R-:W-:-:S04]  /*03c0*/  LOP3.LUT R11, R8, 0x1fe, R5, 0x78, !PT ;  /* 0x000001fe080b7812 */ /* 0x000fc800078e7805 */
[----:B------:R-:W-:Y:S01]  /*03d0*/  LOP3.LUT R15, R11, 0x40, RZ, 0x3c, !PT ;  /* 0x000000400b0f7812 */ /* 0x000fe200078e3cff */
[----:B------:R-:W-:Y:S01]  /*03e0*/  ULEA UR27, UR4, UR27, 0x18 ;  /* 0x0000001b041b7291 */ /* 0x000fe2000f8ec03f */
[----:B------:R-:W-:Y:S01]  /*03f0*/  IMAD.MOV.U32 R18, RZ, RZ, -0x800000 ;  /* 0xff800000ff127424 */ /* 0x000fe200078e00ff */
[----:B------:R-:W-:Y:S01]  /*0400*/  MOV R10, 0x3f800000 ;  /* 0x3f800000000a7802 */ /* 0x000fe20000000f00 */
[----:B------:R-:W-:Y:S01]  /*0410*/  IMAD.MOV.U32 R17, RZ, RZ, -0x800000 ;  /* 0xff800000ff117424 */ /* 0x000fe200078e00ff */
[----:B------:R-:W-:Y:S02]  /*0420*/  CS2R R24, SRZ ;  /* 0x0000000000187805 */ /* 0x000fe4000001ff00 */
[----:B------:R-:W-:Y:S02]  /*0430*/  CS2R R26, SRZ ;  /* 0x00000000001a7805 */ /* 0x000fe4000001ff00 */
[----:B------:R-:W-:Y:S02]  /*0440*/  CS2R R28, SRZ ;  /* 0x00000000001c7805 */ /* 0x000fe4000001ff00 */
[----:B------:R-:W-:Y:S01]  /*0450*/  CS2R R30, SRZ ;  /* 0x00000000001e7805 */ /* 0x000fe2000001ff00 */
[----:B--2---:R-:W-:Y:S04]  /*0460*/  STS.U16 [R11+UR27+0x400], R20 ;  /* 0x000400140b007988 */ /* 0x004fe8000800041b */
[----:B---3--:R0:W-:Y:S04]  /*0470*/  STS.U16 [R11+UR27], R0 ;  /* 0x000000000b007988 */ /* 0x0081e8000800041b */
[----:B-----5:R1:W-:Y:S01]  /*0480*/  STS.U16 [R11+UR27+0x800], R4 ;  /* 0x000800040b007988 */ /* 0x0203e2000800041b */
[----:B0-----:R-:W-:-:S03]  /*0490*/  IMAD.MOV.U32 R0, RZ, RZ, 0x3f800000 ;  /* 0x3f800000ff007424 */ /* 0x001fc600078e00ff */
[----:B----4-:R1:W-:Y:S04]  /*04a0*/  STS.U16 [R11+UR27+0xc00], R14 ;  /* 0x000c000e0b007988 */ /* 0x0103e8000800041b */
[----:B------:R1:W-:Y:S04]  /*04b0*/  STS.U16 [R15+UR27+0x200], R9 ;  /* 0x000200090f007988 */ /* 0x0003e8000800041b */
[----:B------:R1:W-:Y:S04]  /*04c0*/  STS.U16 [R15+UR27+0x600], R6 ;  /* 0x000600060f007988 */ /* 0x0003e8000800041b */
[----:B------:R1:W-:Y:S04]  /*04d0*/  STS.U16 [R15+UR27+0xa00], R2 ;  /* 0x000a00020f007988 */ /* 0x0003e8000800041b */
[----:B------:R1:W-:Y:S01]  /*04e0*/  STS.U16 [R15+UR27+0xe00], R16 ;  /* 0x000e00100f007988 */ /* 0x0003e2000800041b */
[----:B------:R-:W-:Y:S05]  /*04f0*/  @!P0 BRA `(.L_x_0) ;  /* 0x0000000c00508947 */ /* 0x000fea0003800000 */
[--C-:B------:R-:W-:Y:S01]  /*0500*/  SHF.R.S32.HI R0, RZ, 0x6, R13.reuse ;  /* 0x00000006ff007819 */ /* 0x100fe2000001140d */
[----:B------:R-:W-:Y:S01]  /*0510*/  ULDC.64 UR6, c[0x0][0x250] ;  /* 0x0000940000067ab9 */ /* 0x000fe20000000a00 */
[----:B------:R-:W-:Y:S01]  /*0520*/  ULDC.64 UR24, c[0x0][0x260] ;  /* 0x0000980000187ab9 */ /* 0x000fe20000000a00 */
[----:B-1----:R-:W-:Y:S01]  /*0530*/  SHF.R.U32.HI R2, RZ, 0x5, R13 ;  /* 0x00000005ff027819 */ /* 0x002fe2000001160d */
[----:B------:R-:W-:Y:S01]  /*0540*/  UIMAD UR6, UR26, UR6, URZ ;  /* 0x000000061a0672a4 */ /* 0x000fe2000f8e023f */
[----:B------:R-:W-:Y:S01]  /*0550*/  SGXT R0, R0, 0x1 ;  /* 0x000000010000781a */ /* 0x000fe20000000200 */
[----:B------:R-:W-:Y:S01]  /*0560*/  UIMAD UR24, UR26, UR24, URZ ;  /* 0x000000181a1872a4 */ /* 0x000fe2000f8e023f */
[----:B------:R-:W-:Y:S01]  /*0570*/  R2UR UR33, R2 ;  /* 0x00000000022172ca */ /* 0x000fe200000e0000 */
[----:B------:R-:W-:Y:S01]  /*0580*/  ULDC UR4, c[0x0][0x258] ;  /* 0x0000960000047ab9 */ /* 0x000fe20000000800 */
[----:B------:R-:W-:Y:S01]  /*0590*/  LOP3.LUT R0, R0, 0x90, RZ, 0xc0, !PT ;  /* 0x0000009000007812 */ /* 0x000fe200078ec0ff */
[----:B------:R-:W0:Y:S01]  /*05a0*/  LDC R9, c[0x0][0x268] ;  /* 0x00009a00ff097b82 */ /* 0x000e220000000800 */
[C---:B------:R-:W-:Y:S01]  /*05b0*/  LOP3.LUT R2, R13.reuse, 0xf, RZ, 0xc0, !PT ;  /* 0x0000000f0d027812 */ /* 0x040fe200078ec0ff */
[----:B------:R-:W-:Y:S01]  /*05c0*/  USHF.L.U32 UR5, UR24, 0x1, URZ ;  /* 0x0000000118057899 */ /* 0x000fe2000800063f */
[----:B------:R-:W-:Y:S01]  /*05d0*/  LOP3.LUT R14, R0, 0x17e, R5, 0x78, !PT ;  /* 0x0000017e000e7812 */ /* 0x000fe200078e7805 */
[----:B------:R-:W-:Y:S01]  /*05e0*/  ULDC.64 UR8, c[0x0][0x218] ;  /* 0x0000860000087ab9 */ /* 0x000fe20000000a00 */
[----:B------:R-:W-:Y:S01]  /*05f0*/  LOP3.LUT R0, R13, 0x1f, RZ, 0xc0, !PT ;  /* 0x0000001f0d007812 */ /* 0x000fe200078ec0ff */
[----:B------:R-:W-:Y:S01]  /*0600*/  IMAD R4, R2, UR25, RZ ;  /* 0x0000001902047c24 */ /* 0x000fe2000f8e02ff */
[--C-:B------:R-:W-:Y:S01]  /*0610*/  SHF.R.U32.HI R7, RZ, 0x5, R13.reuse ;  /* 0x00000005ff077819 */ /* 0x100fe2000001160d */
[----:B------:R-:W-:Y:S01]  /*0620*/  IMAD.U32 R8, RZ, RZ, UR5 ;  /* 0x00000005ff087e24 */ /* 0x000fe2000f8e00ff */
[----:B------:R-:W-:Y:S01]  /*0630*/  ULDC.64 UR10, c[0x0][0x220] ;  /* 0x00008800000a7ab9 */ /* 0x000fe20000000a00 */
[----:B------:R-:W-:Y:S01]  /*0640*/  IMAD R0, R0, UR4, RZ ;  /* 0x0000000400007c24 */ /* 0x000fe2000f8e02ff */
[----:B------:R-:W-:Y:S01]  /*0650*/  USHF.L.U32 UR4, UR6, 0x1, URZ ;  /* 0x0000000106047899 */ /* 0x000fe2000800063f */
[----:B------:R-:W-:Y:S01]  /*0660*/  SHF.L.U32 R3, R4, 0x1, RZ ;  /* 0x0000000104037819 */ /* 0x000fe200000006ff */
[----:B------:R-:W-:Y:S01]  /*0670*/  IMAD.MOV.U32 R15, RZ, RZ, -0x800000 ;  /* 0xff800000ff0f7424 */ /* 0x000fe200078e00ff */
[----:B------:R-:W-:Y:S01]  /*0680*/  SHF.R.U32.HI R6, RZ, 0x4, R13 ;  /* 0x00000004ff067819 */ /* 0x000fe2000001160d */
[C---:B------:R-:W-:Y:S01]  /*0690*/  IMAD.SHL.U32 R2, R0.reuse, 0x2, RZ ;  /* 0x0000000200027824 */ /* 0x040fe200078e00ff */
[----:B------:R-:W-:Y:S01]  /*06a0*/  IADD3 R8, P2, P3, R3, UR10, R8 ;  /* 0x0000000a03087c10 */ /* 0x000fe2000fb5e008 */
[----:B------:R-:W-:Y:S01]  /*06b0*/  IMAD.U32 R5, RZ, RZ, UR4 ;  /* 0x00000004ff057e24 */ /* 0x000fe2000f8e00ff */
[----:B------:R-:W-:Y:S01]  /*06c0*/  UIMAD.WIDE UR4, UR6, 0x2, URZ ;  /* 0x00000002060478a5 */ /* 0x000fe2000f8e023f */
[----:B------:R-:W-:Y:S01]  /*06d0*/  IMAD.HI R0, R0, 0x2, RZ ;  /* 0x0000000200007827 */ /* 0x000fe200078e02ff */
[----:B------:R-:W-:Y:S01]  /*06e0*/  CS2R R24, SRZ ;  /* 0x0000000000187805 */ /* 0x000fe2000001ff00 */
[----:B------:R-:W-:Y:S01]  /*06f0*/  UMOV UR6, URZ ;  /* 0x0000003f00067c82 */ /* 0x000fe20008000000 */
[----:B------:R-:W-:Y:S01]  /*0700*/  IADD3 R10, P0, P1, R2, UR8, R5 ;  /* 0x00000008020a7c10 */ /* 0x000fe2000f91e005 */
[----:B------:R-:W-:Y:S01]  /*0710*/  USHF.R.U32.HI UR8, URZ, 0x4, UR27 ;  /* 0x000000043f087899 */ /* 0x000fe2000801161b */
[----:B------:R-:W-:Y:S01]  /*0720*/  SGXT.U32 R2, R7, 0x3 ;  /* 0x000000030702781a */ /* 0x000fe20000000000 */
[----:B------:R-:W-:Y:S01]  /*0730*/  IMAD.U32 R5, RZ, RZ, UR5 ;  /* 0x00000005ff057e24 */ /* 0x000fe2000f8e00ff */
[----:B------:R-:W-:Y:S01]  /*0740*/  UIMAD.WIDE UR4, UR24, 0x2, URZ ;  /* 0x00000002180478a5 */ /* 0x000fe2000f8e023f */
[----:B------:R-:W-:Y:S01]  /*0750*/  CS2R R26, SRZ ;  /* 0x00000000001a7805 */ /* 0x000fe2000001ff00 */
[----:B------:R-:W-:Y:S01]  /*0760*/  UIADD3 UR24, UR27, 0x1000, URZ ;  /* 0x000010001b187890 */ /* 0x000fe2000fffe03f */
[----:B------:R-:W-:Y:S01]  /*0770*/  IMAD R3, R2, UR7, RZ ;  /* 0x0000000702037c24 */ /* 0x000fe2000f8e02ff */
[----:B------:R-:W-:Y:S01]  /*0780*/  MOV R2, UR7 ;  /* 0x0000000700027c02 */ /* 0x000fe20008000f00 */
[----:B------:R-:W-:Y:S01]  /*0790*/  USGXT.U32 UR8, UR8, 0xe ;  /* 0x0000000e0808789a */ /* 0x000fe20008000000 */
[----:B------:R-:W-:Y:S01]  /*07a0*/  IADD3.X R16, R0, UR9, R5, P0, P1 ;  /* 0x0000000900107c10 */ /* 0x000fe200087e2405 */
[----:B------:R-:W-:Y:S01]  /*07b0*/  USHF.R.U32.HI UR22, URZ, 0x4, UR24 ;  /* 0x000000043f167899 */ /* 0x000fe20008011618 */
[----:B------:R-:W-:Y:S01]  /*07c0*/  SGXT.U32 R0, R6, 0x4 ;  /* 0x000000040600781a */ /* 0x000fe20000000000 */
[----:B------:R-:W-:Y:S01]  /*07d0*/  IMAD R5, R2, 0x8, R3 ;  /* 0x0000000802057824 */ /* 0x000fe200078e0203 */
[----:B------:R-:W-:Y:S01]  /*07e0*/  LEA R2, P0, R3, R10, 0x1 ;  /* 0x0000000a03027211 */ /* 0x000fe200078008ff */
[----:B------:R-:W-:Y:S01]  /*07f0*/  IMAD.HI R6, R4, 0x2, RZ ;  /* 0x0000000204067827 */ /* 0x000fe200078e02ff */
[----:B------:R-:W-:Y:S01]  /*0800*/  USGXT.U32 UR22, UR22, 0xe ;  /* 0x0000000e1616789a */ /* 0x000fe20008000000 */
[----:B------:R-:W-:-:S02]  /*0810*/  CS2R R28, SRZ ;  /* 0x00000000001c7805 */ /* 0x000fc4000001ff00 */
[----:B------:R-:W-:Y:S01]  /*0820*/  LEA R4, P1, R5, R10, 0x1 ;  /* 0x0000000a05047211 */ /* 0x000fe200078208ff */
[----:B0-----:R-:W-:Y:S01]  /*0830*/  IMAD R0, R0, R9, RZ ;  /* 0x0000000900007224 */ /* 0x001fe200078e02ff */
[-C--:B------:R-:W-:Y:S01]  /*0840*/  LEA.HI.X.SX32 R3, R3, R16.reuse, 0x1, P0 ;  /* 0x0000001003037211 */ /* 0x080fe200000f0eff */
[----:B------:R-:W-:Y:S01]  /*0850*/  IMAD.U32 R7, RZ, RZ, UR5 ;  /* 0x00000005ff077e24 */ /* 0x000fe2000f8e00ff */
[----:B------:R-:W-:Y:S01]  /*0860*/  LEA.HI.X.SX32 R5, R5, R16, 0x1, P1 ;  /* 0x0000001005057211 */ /* 0x000fe200008f0eff */
[----:B------:R-:W-:Y:S01]  /*0870*/  IMAD R9, R9, 0x10, R0 ;  /* 0x0000001009097824 */ /* 0x000fe200078e0200 */
[----:B------:R-:W-:Y:S01]  /*0880*/  UIADD3 UR14, UP0, UR22, 0x2, URZ ;  /* 0x00000002160e7890 */ /* 0x000fe2000ff1e03f */
[----:B------:R-:W-:Y:S01]  /*0890*/  IMAD.MOV.U32 R16, RZ, RZ, -0x800000 ;  /* 0xff800000ff107424 */ /* 0x000fe200078e00ff */
[----:B------:R-:W-:Y:S02]  /*08a0*/  IADD3.X R10, R6, UR11, R7, P2, P3 ;  /* 0x0000000b060a7c10 */ /* 0x000fe400097e6407 */
[----:B------:R-:W-:-:S02]  /*08b0*/  CS2R R30, SRZ ;  /* 0x00000000001e7805 */ /* 0x000fc4000001ff00 */
[CC--:B------:R-:W-:Y:S01]  /*08c0*/  LEA R6, P0, R0.reuse, R8.reuse, 0x1 ;  /* 0x0000000800067211 */ /* 0x0c0fe200078008ff */
[----:B------:R-:W-:Y:S01]  /*08d0*/  UIADD3.X UR15, UR6, -0x80000000, URZ, UP0, !UPT ;  /* 0x80000000060f7890 */ /* 0x000fe200087fe43f */
[C---:B------:R-:W-:Y:S01]  /*08e0*/  LEA R8, P1, R9.reuse, R8, 0x1 ;  /* 0x0000000809087211 */ /* 0x040fe200078208ff */
[----:B------:R-:W-:Y:S01]  /*08f0*/  UMOV UR12, 0x80 ;  /* 0x00000080000c7882 */ /* 0x000fe20000000000 */
[-C--:B------:R-:W-:Y:S01]  /*0900*/  LEA.HI.X.SX32 R7, R0, R10.reuse, 0x1, P0 ;  /* 0x0000000a00077211 */ /* 0x080fe200000f0eff */
[----:B------:R-:W-:Y:S01]  /*0910*/  IMAD.MOV.U32 R0, RZ, RZ, 0x3f800000 ;  /* 0x3f800000ff007424 */ /* 0x000fe200078e00ff */
[----:B------:R-:W-:Y:S01]  /*0920*/  LEA.HI.X.SX32 R9, R9, R10, 0x1, P1 ;  /* 0x0000000a09097211 */ /* 0x000fe200008f0eff */
[----:B------:R-:W-:Y:S01]  /*0930*/  UMOV UR13, 0x40000040 ;  /* 0x40000040000d7882 */ /* 0x000fe20000000000 */
[----:B------:R-:W-:Y:S01]  /*0940*/  MOV R10, 0x3f800000 ;  /* 0x3f800000000a7802 */ /* 0x000fe20000000f00 */
[----:B------:R-:W-:Y:S01]  /*0950*/  UMOV UR9, URZ ;  /* 0x0000003f00097c82 */ /* 0x000fe20008000000 */
[----:B------:R-:W-:Y:S01]  /*0960*/  UMOV UR4, URZ ;  /* 0x0000003f00047c82 */ /* 0x000fe20008000000 */
[----:B------:R-:W-:Y:S01]  /*0970*/  UMOV UR5, URZ ;  /* 0x0000003f00057c82 */ /* 0x000fe20008000000 */
[----:B------:R-:W-:-:S02]  /*0980*/  UIADD3.64 UR12, UR8, UR12, URZ ;  /* 0x0000000c080c7297 */ /* 0x000fc4000fffe03f */
[----:B------:R-:W-:Y:S02]  /*0990*/  UIADD3.64 UR10, UR14, 0x1e, URZ ;  /* 0x0000001e0e0a7897 */ /* 0x000fe4000fffe03f */
[----:B------:R-:W-:Y:S01]  /*09a0*/  UIADD3.64 UR18, UR14, 0x20, URZ ;  /* 0x000000200e127897 */ /* 0x000fe2000fffe03f */
[----:B------:R-:W-:Y:S01]  /*09b0*/  ULDC UR34, c[0x0][0x238] ;  /* 0x00008e0000227ab9 */ /* 0x000fe20000000800 */
[----:B------:R-:W-:Y:S01]  /*09c0*/  UMOV UR20, UR8 ;  /* 0x0000000800147c82 */ /* 0x000fe20008000000 */
[----:B------:R-:W-:-:S09]  /*09d0*/  UMOV UR21, 0x40000040 ;  /* 0x4000004000157882 */ /* 0x000fd20000000000 */
.L_x_1:
[----:B------:R-:W-:Y:S01]  /*09e0*/  MOV R33, UR4 ;  /* 0x0000000400217c02 */ /* 0x000fe20008000f00 */
[----:B------:R-:W-:-:S04]  /*09f0*/  IMAD.U32 R19, RZ, RZ, UR4 ;  /* 0x00000004ff137e24 */ /* 0x000fc8000f8e00ff */
[----:B------:R-:W-:-:S04]  /*0a00*/  IMAD.WIDE R18, R19, 0x2, R4 ;  /* 0x0000000213127825 */ /* 0x000fc800078e0204 */
[----:B------:R-:W-:Y:S02]  /*0a10*/  IMAD.WIDE R32, R33, 0x2, R2 ;  /* 0x0000000221207825 */ /* 0x000fe400078e0202 */
[----:B------:R-:W2:Y:S04]  /*0a20*/  LDG.E.U16 R18, desc[UR28][R18.64] ;  /* 0x0000001c12127981 */ /* 0x000ea8000c1e1500 */
[----:B------:R-:W3:Y:S01]  /*0a30*/  LDG.E.U16 R40, desc[UR28][R32.64] ;  /* 0x0000001c20287981 */ /* 0x000ee2000c1e1500 */
[----:B------:R-:W-:Y:S01]  /*0a40*/  BAR.SYNC.DEFER_BLOCKING 0x0 ;  /* 0x0000000000007b1d */ /* 0x000fe20000010000 */
[----:B------:R-:W-:-:S04]  /*0a50*/  IMAD.U32 R21, RZ, RZ, UR5 ;  /* 0x00000005ff157e24 */ /* 0x000fc8000f8e00ff */
[----:B------:R-:W-:Y:S01]  /*0a60*/  IMAD.WIDE R20, R21, 0x2, R6 ;  /* 0x0000000215147825 */ /* 0x000fe200078e0206 */
[----:B------:R-:W-:Y:S01]  /*0a70*/  MOV R23, UR5 ;  /* 0x0000000500177c02 */ /* 0x000fe20008000f00 */
[----:B------:R-:W-:-:S04]  /*0a80*/  UMOV UR23, 0x80000000 ;  /* 0x8000000000177882 */ /* 0x000fc80000000000 */
[----:B------:R-:W-:Y:S01]  /*0a90*/  IMAD.WIDE R22, R23, 0x2, R8 ;  /* 0x0000000217167825 */ /* 0x000fe200078e0208 */
[----:B------:R-:W-:Y:S01]  /*0aa0*/  UMOV UR8, UR20 ;  /* 0x0000001400087c82 */ /* 0x000fe20008000000 */
[----:B------:R-:W-:Y:S01]  /*0ab0*/  UMOV UR9, UR21 ;  /* 0x0000001500097c82 */ /* 0x000fe20008000000 */
[----:B------:R-:W-:Y:S01]  /*0ac0*/  UMOV UR16, UR12 ;  /* 0x0000000c00107c82 */ /* 0x000fe20008000000 */
[----:B------:R-:W-:Y:S01]  /*0ad0*/  UMOV UR17, UR13 ;  /* 0x0000000d00117c82 */ /* 0x000fe20008000000 */
[----:B--2---:R0:W-:Y:S04]  /*0ae0*/  STS.U16 [R11+UR27+0x1200], R18 ;  /* 0x001200120b007988 */ /* 0x0041e8000800041b */
[----:B---3--:R-:W-:Y:S01]  /*0af0*/  STS.U16 [R11+UR27+0x1000], R40 ;  /* 0x001000280b007988 */ /* 0x008fe2000800041b */
[----:B------:R1:W-:Y:S06]  /*0b00*/  MEMBAR.ALL.CTA ;  /* 0x0000000000007992 */ /* 0x0003ec0000008000 */
[----:B-1----:R-:W1:Y:S02]  /*0b10*/  FENCE.VIEW.ASYNC.S ;  /* 0x00000000000073c6 */ /* 0x002e640000000000 */
[----:B-1----:R-:W-:Y:S06]  /*0b20*/  BAR.SYNC.DEFER_BLOCKING 0x0 ;  /* 0x0000000000007b1d */ /* 0x002fec0000010000 */
[----:B------:R1:W2:Y:S01]  /*0b30*/  LDG.E.U16 R21, desc[UR28][R20.64] ;  /* 0x0000001c14157981 */ /* 0x0002a2000c1e1500 */
[----:B------:R-:W-:-:S03]  /*0b40*/  WARPGROUP.ARRIVE ;  /* 0x00000000000079c5 */ /* 0x000fc60000000000 */
[----:B------:R3:W4:Y:S03]  /*0b50*/  LDG.E.U16 R23, desc[UR28][R22.64] ;  /* 0x0000001c16177981 */ /* 0x000726000c1e1500 */
[----:B------:R-:W-:Y:S04]  /*0b60*/  HGMMA.64x8x16.F32 R36, gdesc[UR20].tnspA, RZ, !UPT ;  /* 0x20000000142479f0 */ /* 0x000fe8000c7008ff */
[----:B------:R-:W-:Y:S04]  /*0b70*/  HGMMA.64x8x16.F32 R36, gdesc[UR12].tnspA, R36 ;  /* 0x200000000c2479f0 */ /* 0x000fe80008700824 */
[----:B------:R-:W-:Y:S04]  /*0b80*/  HGMMA.64x8x16.F32 R32, gdesc[UR8].tnspA, RZ, !UPT ;  /* 0x20000000082079f0 */ /* 0x000fe8000c7008ff */
[----:B------:R-:W-:Y:S03]  /*0b90*/  HGMMA.64x8x16.F32 R32, gdesc[UR16].tnspA, R32, gsb0 ;  /* 0x20000000102079f0 */ /* 0x000fe60008000820 */
[----:B------:R-:W-:-:S02]  /*0ba0*/  WARPGROUP.DEPBAR.LE gsb0, 0x0 ;  /* 0x00008000000079c5 */ /* 0x000fc40000010000 */
[----:B------:R-:W-:Y:S01]  /*0bb0*/  FMUL R17, R36, UR34 ;  /* 0x0000002224117c20 */ /* 0x000fe20008400000 */
[----:B0-----:R-:W-:Y:S01]  /*0bc0*/  FMUL R18, R37, UR34 ;  /* 0x0000002225127c20 */ /* 0x001fe20008400000 */
[----:B------:R-:W-:Y:S04]  /*0bd0*/  BAR.SYNC.DEFER_BLOCKING 0x0 ;  /* 0x0000000000007b1d */ /* 0x000fe80000010000 */
[----:B------:R-:W-:Y:S01]  /*0be0*/  FMNMX R18, R17, R18, !PT ;  /* 0x0000001211127209 */ /* 0x000fe20007800000 */
[----:B------:R-:W-:-:S05]  /*0bf0*/  FMUL R17, R32, UR34 ;  /* 0x0000002220117c20 */ /* 0x000fca0008400000 */
[----:B------:R-:W-:Y:S01]  /*0c00*/  FMNMX R18, R17, R18, !PT ;  /* 0x0000001211127209 */ /* 0x000fe20007800000 */
[----:B------:R-:W-:-:S05]  /*0c10*/  FMUL R17, R33, UR34 ;  /* 0x0000002221117c20 */ /* 0x000fca0008400000 */
[----:B------:R-:W-:-:S05]  /*0c20*/  FMNMX R19, R17, R18, !PT ;  /* 0x0000001211137209 */ /* 0x000fca0007800000 */
[----:B------:R-:W1:Y:S02]  /*0c30*/  SHFL.BFLY PT, R18, R19, 0x2, 0x1f ;  /* 0x0c401f0013127f89 */ /* 0x000e6400000e0000 */
[----:B-1----:R-:W-:-:S05]  /*0c40*/  FMNMX R20, R19, R18, !PT ;  /* 0x0000001213147209 */ /* 0x002fca0007800000 */
[----:B------:R-:W0:Y:S02]  /*0c50*/  SHFL.BFLY PT, R17, R20, 0x1, 0x1f ;  /* 0x0c201f0014117f89 */ /* 0x000e2400000e0000 */
[----:B0-----:R-:W-:-:S04]  /*0c60*/  FMNMX R18, R20, R17, !PT ;  /* 0x0000001114127209 */ /* 0x001fc80007800000 */
[----:B------:R-:W-:-:S05]  /*0c70*/  FMNMX R18, R18, R15, !PT ;  /* 0x0000000f12127209 */ /* 0x000fca0007800000 */
[--C-:B------:R-:W-:Y:S01]  /*0c80*/  FFMA R36, R36, UR34, -R18.reuse ;  /* 0x0000002224247c23 */ /* 0x100fe20008000812 */
[----:B------:R-:W-:-:S03]  /*0c90*/  FFMA R37, R37, UR34, -R18 ;  /* 0x0000002225257c23 */ /* 0x000fc60008000812 */
[----:B------:R-:W-:Y:S01]  /*0ca0*/  FMUL R17, R36, 1.4426950216293334961 ;  /* 0x3fb8aa3b24117820 */ /* 0x000fe20000400000 */
[----:B------:R-:W-:-:S05]  /*0cb0*/  FMUL R37, R37, 1.4426950216293334961 ;  /* 0x3fb8aa3b25257820 */ /* 0x000fca0000400000 */
[----:B------:R-:W-:Y:S01]  /*0cc0*/  MUFU.EX2 R17, R17 ;  /* 0x0000001100117308 */ /* 0x000fe20000000800 */
[--C-:B------:R-:W-:Y:S01]  /*0cd0*/  FFMA R33, R33, UR34, -R18.reuse ;  /* 0x0000002221217c23 */ /* 0x100fe20008000812 */
[----:B--2---:R0:W-:Y:S02]  /*0ce0*/  STS.U16 [R14+UR27+0x1000], R21 ;  /* 0x001000150e007988 */ /* 0x0041e4000800041b */
[----:B0-----:R-:W-:-:S04]  /*0cf0*/  FFMA R21, R32, UR34, -R18 ;  /* 0x0000002220157c23 */ /* 0x001fc80008000812 */
[----:B------:R-:W0:Y:S01]  /*0d00*/  MUFU.EX2 R32, R37 ;  /* 0x0000002500207308 */ /* 0x000e220000000800 */
[----:B---3--:R-:W-:Y:S01]  /*0d10*/  FMUL R22, R21, 1.4426950216293334961 ;  /* 0x3fb8aa3b15167820 */ /* 0x008fe20000400000 */
[----:B------:R-:W-:-:S06]  /*0d20*/  FMUL R21, R33, 1.4426950216293334961 ;  /* 0x3fb8aa3b21157820 */ /* 0x000fcc0000400000 */
[----:B------:R1:W2:Y:S01]  /*0d30*/  MUFU.EX2 R20, R22 ;  /* 0x0000001600147308 */ /* 0x0002a20000000800 */
[----:B0-----:R-:W-:Y:S01]  /*0d40*/  FADD R19, R17, R32 ;  /* 0x0000002011137221 */ /* 0x001fe20000000000 */
[----:B------:R-:W-:Y:S01]  /*0d50*/  F2FP.F16.F32.PACK_AB R32, R32, R17 ;  /* 0x000000112020723e */ /* 0x000fe200000000ff */
[----:B------:R-:W-:Y:S01]  /*0d60*/  FMUL R17, R38, UR34 ;  /* 0x0000002226117c20 */ /* 0x000fe20008400000 */
[----:B-1----:R-:W-:-:S04]  /*0d70*/  FMUL R22, R39, UR34 ;  /* 0x0000002227167c20 */ /* 0x002fc80008400000 */
[----:B------:R-:W0:Y:S01]  /*0d80*/  MUFU.EX2 R21, R21 ;  /* 0x0000001500157308 */ /* 0x000e220000000800 */
[----:B------:R-:W-:Y:S01]  /*0d90*/  FMNMX R22, R17, R22, !PT ;  /* 0x0000001611167209 */ /* 0x000fe20007800000 */
[----:B------:R-:W-:-:S05]  /*0da0*/  FMUL R17, R34, UR34 ;  /* 0x0000002222117c20 */ /* 0x000fca0008400000 */
[----:B------:R-:W-:Y:S01]  /*0db0*/  FMNMX R22, R17, R22, !PT ;  /* 0x0000001611167209 */ /* 0x000fe20007800000 */
[----:B------:R-:W-:Y:S01]  /*0dc0*/  FMUL R17, R35, UR34 ;  /* 0x0000002223117c20 */ /* 0x000fe20008400000 */
[----:B--2---:R-:W-:-:S04]  /*0dd0*/  FADD R36, R20, R19 ;  /* 0x0000001314247221 */ /* 0x004fc80000000000 */
[----:B------:R-:W-:Y:S01]  /*0de0*/  FMNMX R22, R17, R22, !PT ;  /* 0x0000001611167209 */ /* 0x000fe20007800000 */
[----:B0-----:R-:W-:-:S04]  /*0df0*/  FADD R36, R21, R36 ;  /* 0x0000002415247221 */ /* 0x001fc80000000000 */
[----:B------:R-:W0:Y:S04]  /*0e00*/  SHFL.BFLY PT, R17, R22, 0x2, 0x1f ;  /* 0x0c401f0016117f89 */ /* 0x000e2800000e0000 */
[----:B------:R-:W1:Y:S04]  /*0e10*/  SHFL.BFLY PT, R19, R36, 0x2, 0x1f ;  /* 0x0c401f0024137f89 */ /* 0x000e6800000e0000 */
[----:B----4-:R0:W-:Y:S01]  /*0e20*/  STS.U16 [R14+UR27+0x1200], R23 ;  /* 0x001200170e007988 */ /* 0x0101e2000800041b */
[----:B------:R2:W-:Y:S06]  /*0e30*/  MEMBAR.ALL.CTA ;  /* 0x0000000000007992 */ /* 0x0005ec0000008000 */
[----:B--2---:R-:W2:Y:S01]  /*0e40*/  FENCE.VIEW.ASYNC.S ;  /* 0x00000000000073c6 */ /* 0x004ea20000000000 */
[----:B0-----:R-:W-:Y:S01]  /*0e50*/  FMNMX R23, R22, R17, !PT ;  /* 0x0000001116177209 */ /* 0x001fe20007800000 */
[----:B-1----:R-:W-:-:S04]  /*0e60*/  FADD R33, R36, R19 ;  /* 0x0000001324217221 */ /* 0x002fc80000000000 */
[----:B--2---:R-:W0:Y:S04]  /*0e70*/  SHFL.BFLY PT, R36, R23, 0x1, 0x1f ;  /* 0x0c201f0017247f89 */ /* 0x004e2800000e0000 */
[----:B------:R-:W1:Y:S01]  /*0e80*/  SHFL.BFLY PT, R40, R33, 0x1, 0x1f ;  /* 0x0c201f0021287f89 */ /* 0x000e6200000e0000 */
[----:B0-----:R-:W-:-:S04]  /*0e90*/  FMNMX R17, R23, R36, !PT ;  /* 0x0000002417117209 */ /* 0x001fc80007800000 */
[----:B------:R-:W-:Y:S01]  /*0ea0*/  FMNMX R17, R17, R16, !PT ;  /* 0x0000001011117209 */ /* 0x000fe20007800000 */
[----:B-1----:R-:W-:-:S04]  /*0eb0*/  FADD R19, R33, R40 ;  /* 0x0000002821137221 */ /* 0x002fc80000000000 */
[--C-:B------:R-:W-:Y:S01]  /*0ec0*/  FFMA R38, R38, UR34, -R17.reuse ;  /* 0x0000002226267c23 */ /* 0x100fe20008000811 */
[--C-:B------:R-:W-:Y:S01]  /*0ed0*/  FFMA R39, R39, UR34, -R17.reuse ;  /* 0x0000002227277c23 */ /* 0x100fe20008000811 */
[----:B------:R-:W-:Y:S02]  /*0ee0*/  FFMA R34, R34, UR34, -R17 ;  /* 0x0000002222227c23 */ /* 0x000fe40008000811 */
[----:B------:R-:W-:Y:S01]  /*0ef0*/  FMUL R33, R38, 1.4426950216293334961 ;  /* 0x3fb8aa3b26217820 */ /* 0x000fe20000400000 */
[----:B------:R-:W-:Y:S01]  /*0f00*/  FMUL R36, R39, 1.4426950216293334961 ;  /* 0x3fb8aa3b27247820 */ /* 0x000fe20000400000 */
[----:B------:R-:W-:-:S04]  /*0f10*/  FMUL R22, R34, 1.4426950216293334961 ;  /* 0x3fb8aa3b22167820 */ /* 0x000fc80000400000 */
[----:B------:R-:W-:Y:S08]  /*0f20*/  MUFU.EX2 R33, R33 ;  /* 0x0000002100217308 */ /* 0x000ff00000000800 */
[----:B------:R-:W0:Y:S08]  /*0f30*/  MUFU.EX2 R36, R36 ;  /* 0x0000002400247308 */ /* 0x000e300000000800 */
[----:B------:R-:W1:Y:S01]  /*0f40*/  MUFU.EX2 R22, R22 ;  /* 0x0000001600167308 */ /* 0x000e620000000800 */
[----:B------:R-:W-:Y:S01]  /*0f50*/  FFMA R35, R35, UR34, -R17 ;  /* 0x0000002223237c23 */ /* 0x000fe20008000811 */
[----:B------:R-:W-:Y:S01]  /*0f60*/  F2FP.F16.F32.PACK_AB R34, R21, R20 ;  /* 0x000000141522723e */ /* 0x000fe200000000ff */
[----:B------:R-:W-:-:S02]  /*0f70*/  FADD R20, -R18, R15 ;  /* 0x0000000f12147221 */ /* 0x000fc40000000100 */
[----:B------:R-:W-:Y:S02]  /*0f80*/  FMUL R35, R35, 1.4426950216293334961 ;  /* 0x3fb8aa3b23237820 */ /* 0x000fe40000400000 */
[----:B------:R-:W-:Y:S01]  /*0f90*/  FMUL R21, R20, 1.4426950216293334961 ;  /* 0x3fb8aa3b14157820 */ /* 0x000fe20000400000 */
[----:B------:R-:W-:Y:S01]  /*0fa0*/  FADD R20, -R17, R16 ;  /* 0x0000001011147221 */ /* 0x000fe20000000100 */
[----:B0-----:R-:W-:Y:S01]  /*0fb0*/  FADD R15, R33, R36 ;  /* 0x00000024210f7221 */ /* 0x001fe20000000000 */
[----:B------:R-:W-:Y:S01]  /*0fc0*/  F2FP.F16.F32.PACK_AB R33, R36, R33 ;  /* 0x000000212421723e */ /* 0x000fe200000000ff */
[----:B------:R-:W0:Y:S02]  /*0fd0*/  MUFU.EX2 R35, R35 ;  /* 0x0000002300237308 */ /* 0x000e240000000800 */
[----:B-1----:R-:W-:Y:S01]  /*0fe0*/  FADD R36, R22, R15 ;  /* 0x0000000f16247221 */ /* 0x002fe20000000000 */
[----:B------:R-:W-:-:S05]  /*0ff0*/  FMUL R15, R20, 1.4426950216293334961 ;  /* 0x3fb8aa3b140f7820 */ /* 0x000fca0000400000 */
[----:B------:R-:W1:Y:S08]  /*1000*/  MUFU.EX2 R16, R21 ;  /* 0x0000001500107308 */ /* 0x000e700000000800 */
[----:B------:R-:W2:Y:S01]  /*1010*/  MUFU.EX2 R15, R15 ;  /* 0x0000000f000f7308 */ /* 0x000ea20000000800 */
[----:B------:R-:W-:Y:S01]  /*1020*/  USHF.L.U32 UR8, UR33, 0x3, URZ ;  /* 0x0000000321087899 */ /* 0x000fe2000800063f */
[----:B0-----:R-:W-:-:S03]  /*1030*/  FADD R36, R35, R36 ;  /* 0x0000002423247221 */ /* 0x001fc60000000000 */
[----:B------:R-:W-:Y:S02]  /*1040*/  ULOP3.LUT UR8, UR8, 0x20, URZ, 0xc0, !UPT ;  /* 0x0000002008087892 */ /* 0x000fe4000f8ec03f */
[----:B------:R-:W0:Y:S02]  /*1050*/  SHFL.BFLY PT, R23, R36, 0x2, 0x1f ;  /* 0x0c401f0024177f89 */ /* 0x000e2400000e0000 */
[----:B------:R-:W-:Y:S01]  /*1060*/  ULEA.HI UR8, UR24, UR8, URZ, 0x1c ;  /* 0x0000000818087291 */ /* 0x000fe2000f8fe03f */
[-C--:B-1----:R-:W-:Y:S01]  /*1070*/  FMUL R24, R24, R16.reuse ;  /* 0x0000001018187220 */ /* 0x082fe20000400000 */
[-C--:B------:R-:W-:Y:S01]  /*1080*/  FMUL R25, R25, R16.reuse ;  /* 0x0000001019197220 */ /* 0x080fe20000400000 */
[-C--:B------:R-:W-:Y:S01]  /*1090*/  FMUL R28, R28, R16.reuse ;  /* 0x000000101c1c7220 */ /* 0x080fe20000400000 */
[----:B------:R-:W-:Y:S01]  /*10a0*/  FMUL R29, R29, R16 ;  /* 0x000000101d1d7220 */ /* 0x000fe20000400000 */
[----:B------:R-:W-:Y:S01]  /*10b0*/  F2FP.F16.F32.PACK_AB R35, R35, R22 ;  /* 0x000000162323723e */ /* 0x000fe200000000ff */
[-C--:B--2---:R-:W-:Y:S01]  /*10c0*/  FMUL R26, R26, R15.reuse ;  /* 0x0000000f1a1a7220 */ /* 0x084fe20000400000 */
[-C--:B------:R-:W-:Y:S01]  /*10d0*/  FMUL R27, R27, R15.reuse ;  /* 0x0000000f1b1b7220 */ /* 0x080fe20000400000 */
[-C--:B------:R-:W-:Y:S01]  /*10e0*/  FMUL R30, R30, R15.reuse ;  /* 0x0000000f1e1e7220 */ /* 0x080fe20000400000 */
[----:B------:R-:W-:Y:S01]  /*10f0*/  FMUL R31, R31, R15 ;  /* 0x0000000f1f1f7220 */ /* 0x000fe20000400000 */
[----:B------:R-:W-:Y:S01]  /*1100*/  BAR.SYNC.DEFER_BLOCKING 0x0 ;  /* 0x0000000000007b1d */ /* 0x000fe20000010000 */
[----:B------:R-:W-:-:S05]  /*1110*/  ULOP3.LUT UR8, UR8, 0x3fff, URZ, 0xc0, !UPT ;  /* 0x00003fff08087892 */ /* 0x000fca000f8ec03f */
[----:B------:R-:W-:Y:S02]  /*1120*/  UMOV UR31, 0xc0000010 ;  /* 0xc0000010001f7882 */ /* 0x000fe40000000000 */
[----:B------:R-:W-:Y:S01]  /*1130*/  UMOV UR30, UR8 ;  /* 0x00000008001e7c82 */ /* 0x000fe20008000000 */
[----:B------:R-:W-:-:S06]  /*1140*/  WARPGROUP.ARRIVE ;  /* 0x00000000000079c5 */ /* 0x000fcc0000000000 */
[----:B------:R-:W-:Y:S01]  /*1150*/  HGMMA.64x16x16.F32 R24, R32, gdesc[UR28], R24, gsb0 ;  /* 0x0020001c20187df0 */ /* 0x000fe20008000818 */
[----:B0-----:R-:W-:Y:S01]  /*1160*/  FADD R23, R36, R23 ;  /* 0x0000001724177221 */ /* 0x001fe20000000000 */
[----:B------:R-:W-:-:S04]  /*1170*/  UIADD3 UR6, UR6, 0x10, URZ ;  /* 0x0000001006067890 */ /* 0x000fc8000fffe03f */
[----:B------:R-:W0:Y:S01]  /*1180*/  SHFL.BFLY PT, R20, R23, 0x1, 0x1f ;  /* 0x0c201f0017147f89 */ /* 0x000e2200000e0000 */
[----:B------:R-:W-:-:S06]  /*1190*/  UISETP.GE.AND UP0, UPT, UR6, UR32, UPT ;  /* 0x000000200600728c */ /* 0x000fcc000bf06270 */
[----:B------:R-:W-:Y:S01]  /*11a0*/  PLOP3.LUT P0, PT, PT, PT, UP0, 0x80, 0x0 ;  /* 0x000000000000781c */ /* 0x000fe20003f0f008 */
[----:B------:R-:W-:Y:S02]  /*11b0*/  ULEA UR4, UR7, UR4, 0x4 ;  /* 0x0000000407047291 */ /* 0x000fe4000f8e203f */
[----:B------:R-:W-:Y:S01]  /*11c0*/  ULEA UR5, UR25, UR5, 0x4 ;  /* 0x0000000519057291 */ /* 0x000fe2000f8e203f */
[----:B------:R-:W-:Y:S01]  /*11d0*/  FFMA R10, R16, R10, R19 ;  /* 0x0000000a100a7223 */ /* 0x000fe20000000013 */
[----:B------:R-:W-:Y:S02]  /*11e0*/  IMAD.MOV.U32 R16, RZ, RZ, R17 ;  /* 0x000000ffff107224 */ /* 0x000fe400078e0011 */
[----:B0-----:R-:W-:-:S04]  /*11f0*/  FADD R20, R23, R20 ;  /* 0x0000001417147221 */ /* 0x001fc80000000000 */
[----:B------:R-:W-:Y:S01]  /*1200*/  FFMA R0, R15, R0, R20 ;  /* 0x000000000f007223 */ /* 0x000fe20000000014 */
[----:B------:R-:W-:Y:S01]  /*1210*/  IMAD.MOV.U32 R15, RZ, RZ, R18 ;  /* 0x000000ffff0f7224 */ /* 0x000fe200078e0012 */
[----:B------:R-:W-:Y:S02]  /*1220*/  WARPGROUP.DEPBAR.LE gsb0, 0x0 ;  /* 0x00008000000079c5 */ /* 0x000fe40000010000 */
[----:B------:R-:W-:Y:S05]  /*1230*/  @!P0 BRA `(.L_x_1) ;  /* 0xfffffff400e88947 */ /* 0x000fea000383ffff */
.L_x_0:
[C---:B------:R-:W-:Y:S01]  /*1240*/  LOP3.LUT R3, R13.reuse, 0xc0, RZ, 0xc0, !PT ;  /* 0x000000c00d037812 */ /* 0x040fe200078ec0ff */
[C---:B-1----:R-:W-:Y:S01]  /*1250*/  IMAD.SHL.U32 R4, R13.reuse, 0x4, RZ ;  /* 0x000000040d047824 */ /* 0x042fe200078e00ff */
[----:B------:R-:W-:Y:S01]  /*1260*/  SHF.L.U32 R2, R13, 0x6, RZ ;  /* 0x000000060d027819 */ /* 0x000fe200000006ff */
[----:B------:R-:W-:Y:S01]  /*1270*/  FMUL R20, R25, 0.25 ;  /* 0x3e80000019147820 */ /* 0x000fe20000400000 */
[----:B------:R-:W-:Y:S01]  /*1280*/  ISETP.NE.U32.AND P0, PT, R3, RZ, PT ;  /* 0x000000ff0300720c */ /* 0x000fe20003f05070 */
[----:B------:R-:W-:Y:S01]  /*1290*/  FMUL R21, R24, 0.25 ;  /* 0x3e80000018157820 */ /* 0x000fe20000400000 */
[----:B------:R-:W-:Y:S01]  /*12a0*/  LOP3.LUT R3, R13, 0x80, RZ, 0xc0, !PT ;  /* 0x000000800d037812 */ /* 0x000fe200078ec0ff */
[----:B------:R-:W-:Y:S01]  /*12b0*/  BAR.SYNC.DEFER_BLOCKING 0x0 ;  /* 0x0000000000007b1d */ /* 0x000fe20000010000 */
[----:B------:R-:W-:Y:S01]  /*12c0*/  LOP3.LUT R2, R2, 0x40, RZ, 0xc0, !PT ;  /* 0x0000004002027812 */ /* 0x000fe200078ec0ff */
[----:B------:R-:W-:Y:S01]  /*12d0*/  FMUL R15, R26, 0.25 ;  /* 0x3e8000001a0f7820 */ /* 0x000fe20000400000 */
[----:B------:R-:W-:-:S02]  /*12e0*/  SHF.R.S32.HI R14, RZ, 0x5, R13 ;  /* 0x00000005ff0e7819 */ /* 0x000fc4000001140d */
[----:B------:R-:W-:Y:S01]  /*12f0*/  SHF.R.S32.HI R8, RZ, 0x4, R13 ;  /* 0x00000004ff087819 */ /* 0x000fe2000001140d */
[----:B------:R-:W-:Y:S01]  /*1300*/  IMAD R7, R3, 0x4, R2 ;  /* 0x0000000403077824 */ /* 0x000fe200078e0202 */
[----:B------:R-:W-:Y:S01]  /*1310*/  SHF.R.U32.HI R9, RZ, 0x1, R3 ;  /* 0x00000001ff097819 */ /* 0x000fe20000011603 */
[----:B------:R-:W-:Y:S01]  /*1320*/  ULDC.64 UR4, c[0x0][0x270] ;  /* 0x00009c0000047ab9 */ /* 0x000fe20000000a00 */
[----:B------:R-:W-:Y:S01]  /*1330*/  SGXT R3, R14, 0x1 ;  /* 0x000000010e03781a */ /* 0x000fe20000000200 */
[----:B------:R-:W-:Y:S01]  /*1340*/  UIMAD UR4, UR26, UR4, URZ ;  /* 0x000000041a0472a4 */ /* 0x000fe2000f8e023f */
[----:B------:R-:W-:Y:S02]  /*1350*/  SGXT R8, R8, 0x1 ;  /* 0x000000010808781a */ /* 0x000fe40000000200 */
[----:B------:R-:W-:Y:S01]  /*1360*/  LOP3.LUT R5, R4, 0x180, RZ, 0xc0, !PT ;  /* 0x0000018004057812 */ /* 0x000fe200078ec0ff */
[----:B------:R-:W-:Y:S01]  /*1370*/  USHF.L.U32 UR6, UR4, 0x1, URZ ;  /* 0x0000000104067899 */ /* 0x000fe2000800063f */
[----:B------:R-:W-:-:S02]  /*1380*/  SHF.L.U32 R2, R13, 0x1, RZ ;  /* 0x000000010d027819 */ /* 0x000fc400000006ff */
[----:B------:R-:W-:Y:S02]  /*1390*/  LOP3.LUT R3, R3, 0x804, RZ, 0xc0, !PT ;  /* 0x0000080403037812 */ /* 0x000fe400078ec0ff */
[----:B------:R-:W-:Y:S01]  /*13a0*/  LOP3.LUT R11, R5, 0x804, R8, 0xf8, !PT ;  /* 0x00000804050b7812 */ /* 0x000fe200078ef808 */
[----:B------:R-:W-:Y:S01]  /*13b0*/  IMAD.SHL.U32 R5, R13, 0x8, RZ ;  /* 0x000000080d057824 */ /* 0x000fe200078e00ff */
[----:B------:R-:W-:Y:S02]  /*13c0*/  SHF.R.S32.HI R6, RZ, 0x3, R13 ;  /* 0x00000003ff067819 */ /* 0x000fe4000001140d */
[----:B------:R-:W-:Y:S01]  /*13d0*/  LOP3.LUT R8, R4, 0xc0, RZ, 0xc0, !PT ;  /* 0x000000c004087812 */ /* 0x000fe200078ec0ff */
[----:B------:R-:W-:Y:S01]  /*13e0*/  IMAD.MOV.U32 R4, RZ, RZ, R0 ;  /* 0x000000ffff047224 */ /* 0x000fe200078e0000 */
[----:B------:R-:W-:Y:S02]  /*13f0*/  LOP3.LUT R0, R3, 0xbc, R2, 0x78, !PT ;  /* 0x000000bc03007812 */ /* 0x000fe400078e7802 */
[----:B------:R-:W-:-:S02]  /*1400*/  SGXT R6, R6, 0x1 ;  /* 0x000000010606781a */ /* 0x000fc40000000200 */
[----:B------:R-:W-:Y:S01]  /*1410*/  IADD3 R14, R8, UR27, RZ ;  /* 0x0000001b080e7c10 */ /* 0x000fe2000fffe0ff */
[----:B------:R-:W-:Y:S01]  /*1420*/  IMAD.IADD R3, R7, 0x1, R0 ;  /* 0x0000000107037824 */ /* 0x000fe200078e0200 */
[----:B------:R-:W-:Y:S01]  /*1430*/  LOP3.LUT R6, R9, 0x440, R6, 0x78, !PT ;  /* 0x0000044009067812 */ /* 0x000fe200078e7806 */
[----:B------:R-:W-:Y:S01]  /*1440*/  IMAD.MOV.U32 R7, RZ, RZ, R10 ;  /* 0x000000ffff077224 */ /* 0x000fe200078e000a */
[----:B------:R-:W-:Y:S01]  /*1450*/  LOP3.LUT R9, R13, 0x8, RZ, 0xc0, !PT ;  /* 0x000000080d097812 */ /* 0x000fe200078ec0ff */
[----:B------:R-:W-:Y:S01]  /*1460*/  FMUL R8, R31, 0.25 ;  /* 0x3e8000001f087820 */ /* 0x000fe20000400000 */
[----:B------:R-:W-:Y:S01]  /*1470*/  FSETP.GT.AND P1, PT, |R4|, 8.50705917302346158658e+37, PT ;  /* 0x7e8000000400780b */ /* 0x000fe20003f24200 */
[----:B------:R-:W-:Y:S01]  /*1480*/  FMUL R10, R27, 0.25 ;  /* 0x3e8000001b0a7820 */ /* 0x000fe20000400000 */
[----:B------:R-:W-:Y:S01]  /*1490*/  LEA.HI R0, R9, R14, RZ, 0x1f ;  /* 0x0000000e09007211 */ /* 0x000fe200078ff8ff */
[----:B------:R-:W-:Y:S01]  /*14a0*/  FMUL R9, R30, 0.25 ;  /* 0x3e8000001e097820 */ /* 0x000fe20000400000 */
[----:B------:R-:W-:-:S02]  /*14b0*/  FSETP.GT.AND P2, PT, |R7|, 8.50705917302346158658e+37, PT ;  /* 0x7e8000000700780b */ /* 0x000fc40003f44200 */
[----:B------:R-:W-:Y:S02]  /*14c0*/  FSETP.GEU.AND P6, PT, |R7|, 1.175494350822287508e-38, PT ;  /* 0x008000000700780b */ /* 0x000fe40003fce200 */
[----:B------:R-:W-:Y:S02]  /*14d0*/  FSETP.GEU.AND P5, PT, |R4|, 1.175494350822287508e-38, PT ;  /* 0x008000000400780b */ /* 0x000fe40003fae200 */
[----:B------:R-:W-:Y:S01]  /*14e0*/  FSEL R31, R8, R31, P1 ;  /* 0x0000001f081f7208 */ /* 0x000fe20000800000 */
[----:B------:R-:W-:Y:S01]  /*14f0*/  FMUL R8, R29, 0.25 ;  /* 0x3e8000001d087820 */ /* 0x000fe20000400000 */
[----:B------:R-:W-:Y:S01]  /*1500*/  FSEL R30, R9, R30, P1 ;  /* 0x0000001e091e7208 */ /* 0x000fe20000800000 */
[----:B------:R-:W-:Y:S01]  /*1510*/  FMUL R9, R4, 8388608 ;  /* 0x4b00000004097820 */ /* 0x000fe20000400000 */
[----:B------:R-:W-:Y:S01]  /*1520*/  FSEL R27, R10, R27, P1 ;  /* 0x0000001b0a1b7208 */ /* 0x000fe20000800000 */
[C---:B------:R-:W-:Y:S01]  /*1530*/  FMUL R10, R7.reuse, 8388608 ;  /* 0x4b000000070a7820 */ /* 0x040fe20000400000 */
[----:B------:R-:W-:-:S02]  /*1540*/  FSETP.GEU.AND P3, PT, R7, 1.175494350822287508e-38, PT ;  /* 0x008000000700780b */ /* 0x000fc40003f6e000 */
[----:B------:R-:W-:Y:S02]  /*1550*/  FSETP.GEU.AND P4, PT, R4, 1.175494350822287508e-38, PT ;  /* 0x008000000400780b */ /* 0x000fe40003f8e000 */
[----:B------:R-:W-:Y:S01]  /*1560*/  FSEL R29, R8, R29, P2 ;  /* 0x0000001d081d7208 */ /* 0x000fe20001000000 */
[----:B------:R-:W-:Y:S01]  /*1570*/  @!P5 FMUL R30, R30, 16777216 ;  /* 0x4b8000001e1ed820 */ /* 0x000fe20000400000 */
[----:B------:R-:W-:Y:S01]  /*1580*/  FSEL R10, R10, R7, !P3 ;  /* 0x000000070a0a7208 */ /* 0x000fe20005800000 */
[----:B------:R-:W-:Y:S01]  /*1590*/  @P2 FMUL R7, R7, 0.25 ;  /* 0x3e80000007072820 */ /* 0x000fe20000400000 */
[----:B------:R-:W-:Y:S01]  /*15a0*/  FSEL R8, R9, R4, !P4 ;  /* 0x0000000409087208 */ /* 0x000fe20006000000 */
[----:B------:R-:W-:Y:S01]  /*15b0*/  @P1 FMUL R4, R4, 0.25 ;  /* 0x3e80000004041820 */ /* 0x000fe20000400000 */
[----:B------:R-:W-:Y:S01]  /*15c0*/  LOP3.LUT R5, R5, 0x38, RZ, 0xc0, !PT ;  /* 0x0000003805057812 */ /* 0x000fe200078ec0ff */
[----:B------:R-:W-:Y:S01]  /*15d0*/  @!P6 FMUL R7, R7, 16777216 ;  /* 0x4b8000000707e820 */ /* 0x000fe20000400000 */
[----:B------:R-:W-:Y:S01]  /*15e0*/  IADD3 R9, R10, -0x3f3504f3, RZ ;  /* 0xc0cafb0d0a097810 */ /* 0x000fe20007ffe0ff */
[----:B------:R-:W-:Y:S01]  /*15f0*/  @!P5 FMUL R4, R4, 16777216 ;  /* 0x4b8000000404d820 */ /* 0x000fe20000400000 */
[----:B------:R-:W-:Y:S01]  /*1600*/  LOP3.LUT R6, R5, R11, R6, 0xfe, !PT ;  /* 0x0000000b05067212 */ /* 0x000fe200078efe06 */
[----:B------:R-:W-:Y:S01]  /*1610*/  FMUL R11, R28, 0.25 ;  /* 0x3e8000001c0b7820 */ /* 0x000fe20000400000 */
[----:B------:R-:W-:Y:S01]  /*1620*/  LOP3.LUT R9, R9, 0xff800000, RZ, 0xc0, !PT ;  /* 0xff80000009097812 */ /* 0x000fe200078ec0ff */
[----:B------:R-:W0:Y:S01]  /*1630*/  MUFU.RCP R7, R7 ;  /* 0x0000000700077308 */ /* 0x000e220000001000 */
[----:B------:R-:W-:Y:S01]  /*1640*/  IMAD.IADD R0, R5, 0x1, R0 ;  /* 0x0000000105007824 */ /* 0x000fe200078e0200 */
[----:B------:R-:W-:Y:S01]  /*1650*/  MOV R32, 0x3dc6b27f ;  /* 0x3dc6b27f00207802 */ /* 0x000fe20000000f00 */
[----:B------:R-:W-:Y:S01]  /*1660*/  @!P6 FMUL R29, R29, 16777216 ;  /* 0x4b8000001d1de820 */ /* 0x000fe20000400000 */
[----:B------:R-:W-:Y:S01]  /*1670*/  FSEL R28, R11, R28, P2 ;  /* 0x0000001c0b1c7208 */ /* 0x000fe20001000000 */
[----:B------:R-:W-:Y:S01]  /*1680*/  IMAD.IADD R5, R10, 0x1, -R9 ;  /* 0x000000010a057824 */ /* 0x000fe200078e0a09 */
[----:B------:R-:W-:Y:S01]  /*1690*/  FSEL R20, R20, R25, P2 ;  /* 0x0000001914147208 */ /* 0x000fe20001000000 */
[----:B------:R-:W-:Y:S01]  /*16a0*/  VIADD R11, R8, 0xc0cafb0d ;  /* 0xc0cafb0d080b7836 */ /* 0x000fe20000000000 */
[----:B------:R-:W1:Y:S01]  /*16b0*/  MUFU.RCP R4, R4 ;  /* 0x0000000400047308 */ /* 0x000e620000001000 */
[----:B------:R-:W-:Y:S01]  /*16c0*/  FADD R5, R5, -1 ;  /* 0xbf80000005057421 */ /* 0x000fe20000000000 */
[----:B------:R-:W-:Y:S01]  /*16d0*/  FSEL R24, R21, R24, P2 ;  /* 0x0000001815187208 */ /* 0x000fe20001000000 */
[----:B------:R-:W-:Y:S01]  /*16e0*/  @!P6 FMUL R28, R28, 16777216 ;  /* 0x4b8000001c1ce820 */ /* 0x000fe20000400000 */
[----:B------:R-:W-:Y:S01]  /*16f0*/  LOP3.LUT R19, R11, 0xff800000, RZ, 0xc0, !PT ;  /* 0xff8000000b137812 */ /* 0x000fe200078ec0ff */
[----:B------:R-:W-:Y:S01]  /*1700*/  FFMA.FTZ R22, R5, R32, -0.16845393180847167969 ;  /* 0xbe2c7f3005167423 */ /* 0x000fe20000010020 */
[----:B------:R-:W-:Y:S01]  /*1710*/  FSEL R26, R15, R26, P1 ;  /* 0x0000001a0f1a7208 */ /* 0x000fe20000800000 */
[----:B------:R-:W-:Y:S01]  /*1720*/  @!P6 FMUL R20, R20, 16777216 ;  /* 0x4b8000001414e820 */ /* 0x000fe20000400000 */
[----:B------:R-:W-:Y:S01]  /*1730*/  FSEL R16, RZ, -23, P3 ;  /* 0xc1b80000ff107808 */ /* 0x000fe20001800000 */
[----:B------:R-:W-:Y:S01]  /*1740*/  @!P6 FMUL R24, R24, 16777216 ;  /* 0x4b8000001818e820 */ /* 0x000fe20000400000 */
[----:B------:R-:W-:Y:S01]  /*1750*/  I2FP.F32.S32 R11, R9 ;  /* 0x00000009000b7245 */ /* 0x000fe20000201400 */
[----:B------:R-:W-:Y:S01]  /*1760*/  @!P5 FMUL R31, R31, 16777216 ;  /* 0x4b8000001f1fd820 */ /* 0x000fe20000400000 */
[----:B------:R-:W-:Y:S01]  /*1770*/  @!P5 FMUL R27, R27, 16777216 ;  /* 0x4b8000001b1bd820 */ /* 0x000fe20000400000 */
[----:B------:R-:W-:Y:S01]  /*1780*/  FFMA.FTZ R22, R5, R22, 0.1716887056827545166 ;  /* 0x3e2fcf2a05167423 */ /* 0x000fe20000010016 */
[----:B------:R-:W-:Y:S01]  /*1790*/  @!P5 FMUL R26, R26, 16777216 ;  /* 0x4b8000001a1ad820 */ /* 0x000fe20000400000 */
[----:B------:R-:W-:Y:S01]  /*17a0*/  FFMA.FTZ R16, R11, 1.1920928955078125e-07, R16 ;  /* 0x340000000b107823 */ /* 0x000fe20000010010 */
[----:B------:R-:W-:Y:S01]  /*17b0*/  I2FP.F32.S32 R14, R19 ;  /* 0x00000013000e7245 */ /* 0x000fe20000201400 */
[----:B------:R-:W-:-:S02]  /*17c0*/  IMAD.IADD R11, R8, 0x1, -R19 ;  /* 0x00000001080b7824 */ /* 0x000fc400078e0a13 */
[C---:B0-----:R-:W-:Y:S01]  /*17d0*/  FMUL R29, R7.reuse, R29 ;  /* 0x0000001d071d7220 */ /* 0x041fe20000400000 */
[C---:B------:R-:W-:Y:S01]  /*17e0*/  FMUL R28, R7.reuse, R28 ;  /* 0x0000001c071c7220 */ /* 0x040fe20000400000 */
[C---:B------:R-:W-:Y:S01]  /*17f0*/  FMUL R20, R7.reuse, R20 ;  /* 0x0000001407147220 */ /* 0x040fe20000400000 */
[C---:B-1----:R-:W-:Y:S01]  /*1800*/  FMUL R19, R4.reuse, R30 ;  /* 0x0000001e04137220 */ /* 0x042fe20000400000 */
[----:B------:R-:W-:Y:S01]  /*1810*/  FMUL R7, R7, R24 ;  /* 0x0000001807077220 */ /* 0x000fe20000400000 */
[C---:B------:R-:W-:Y:S01]  /*1820*/  FMUL R31, R4.reuse, R31 ;  /* 0x0000001f041f7220 */ /* 0x040fe20000400000 */
[C---:B------:R-:W-:Y:S01]  /*1830*/  FMUL R30, R4.reuse, R27 ;  /* 0x0000001b041e7220 */ /* 0x040fe20000400000 */
[----:B------:R-:W-:Y:S01]  /*1840*/  FFMA.FTZ R22, R5, R22, -0.17900948226451873779 ;  /* 0xbe374e4305167423 */ /* 0x000fe20000010016 */
[----:B------:R-:W-:Y:S01]  /*1850*/  FMUL R4, R4, R26 ;  /* 0x0000001a04047220 */ /* 0x000fe20000400000 */
[----:B------:R-:W-:Y:S01]  /*1860*/  F2FP.F16.F32.PACK_AB R28, R28, R7 ;  /* 0x000000071c1c723e */ /* 0x000fe200000000ff */
[----:B------:R-:W-:Y:S01]  /*1870*/  FADD R11, R11, -1 ;  /* 0xbf8000000b0b7421 */ /* 0x000fe20000000000 */
[----:B------:R-:W-:Y:S01]  /*1880*/  FFMA.FTZ R22, R5, R22, 0.20512372255325317383 ;  /* 0x3e520bf405167423 */ /* 0x000fe20000010016 */
[----:B------:R-:W-:-:S02]  /*1890*/  F2FP.F16.F32.PACK_AB R20, R29, R20 ;  /* 0x000000141d14723e */ /* 0x000fc400000000ff */
[----:B------:R-:W-:Y:S01]  /*18a0*/  F2FP.F16.F32.PACK_AB R19, R19, R4 ;  /* 0x000000041313723e */ /* 0x000fe200000000ff */
[----:B------:R-:W-:Y:S01]  /*18b0*/  FFMA.FTZ R22, R5, R22, -0.24046532809734344482 ;  /* 0xbe763c8b05167423 */ /* 0x000fe20000010016 */
[----:B------:R-:W-:Y:S01]  /*18c0*/  F2FP.F16.F32.PACK_AB R31, R31, R30 ;  /* 0x0000001e1f1f723e */ /* 0x000fe200000000ff */
[----:B------:R-:W-:Y:S01]  /*18d0*/  STS [R3+UR27], R28 ;  /* 0x0000001c03007988 */ /* 0x000fe2000800081b */
[----:B------:R-:W-:Y:S01]  /*18e0*/  LOP3.LUT R26, R3, 0x40, RZ, 0x3c, !PT ;  /* 0x00000040031a7812 */ /* 0x000fe200078e3cff */
[----:B------:R-:W-:Y:S01]  /*18f0*/  FFMA.FTZ R24, R11, R32, -0.16845393180847167969 ;  /* 0xbe2c7f300b187423 */ /* 0x000fe20000010020 */
[----:B------:R-:W-:Y:S01]  /*1900*/  FFMA.FTZ R22, R5, R22, 0.28857114911079406738 ;  /* 0x3e93bf9905167423 */ /* 0x000fe20000010016 */
[----:B------:R0:W-:Y:S01]  /*1910*/  STS [R3+UR27+0x100], R20 ;  /* 0x0001001403007988 */ /* 0x0001e2000800081b */
[----:B------:R-:W-:Y:S01]  /*1920*/  FSEL R15, RZ, -23, P4 ;  /* 0xc1b80000ff0f7808 */ /* 0x000fe20002000000 */
[----:B------:R-:W-:Y:S01]  /*1930*/  FFMA.FTZ R24, R11, R24, 0.1716887056827545166 ;  /* 0x3e2fcf2a0b187423 */ /* 0x000fe20000010018 */
[----:B------:R-:W-:Y:S01]  /*1940*/  FFMA.FTZ R22, R5, R22, -0.36067417263984680176 ;  /* 0xbeb8aa4905167423 */ /* 0x000fe20000010016 */
[----:B------:R-:W-:Y:S01]  /*1950*/  STS [R26+UR27+0x400], R19 ;  /* 0x000400131a007988 */ /* 0x000fe2000800081b */
[----:B------:R-:W-:Y:S01]  /*1960*/  LOP3.LUT R29, R6, 0x4, RZ, 0x3c, !PT ;  /* 0x00000004061d7812 */ /* 0x000fe200078e3cff */
[----:B------:R-:W-:Y:S01]  /*1970*/  FFMA.FTZ R15, R14, 1.1920928955078125e-07, R15 ;  /* 0x340000000e0f7823 */ /* 0x000fe2000001000f */
[----:B------:R-:W-:Y:S01]  /*1980*/  FFMA.FTZ R24, R11, R24, -0.17900948226451873779 ;  /* 0xbe374e430b187423 */ /* 0x000fe20000010018 */
[----:B------:R1:W-:Y:S01]  /*1990*/  STS [R26+UR27+0x500], R31 ;  /* 0x0005001f1a007988 */ /* 0x0003e2000800081b */
[----:B------:R-:W2:Y:S01]  /*19a0*/  LDC R14, c[0x0][0x278] ;  /* 0x00009e00ff0e7b82 */ /* 0x000ea20000000800 */
[----:B------:R-:W-:Y:S01]  /*19b0*/  FFMA.FTZ R22, R5, R22, 0.48089820146560668945 ;  /* 0x3ef6384a05167423 */ /* 0x000fe20000010016 */
[----:B------:R-:W-:-:S06]  /*19c0*/  FFMA.FTZ R24, R11, R24, 0.20512372255325317383 ;  /* 0x3e520bf40b187423 */ /* 0x000fcc0000010018 */
[----:B------:R-:W-:Y:S01]  /*19d0*/  BAR.SYNC.DEFER_BLOCKING 0x0 ;  /* 0x0000000000007b1d */ /* 0x000fe20000010000 */
[----:B------:R-:W-:Y:S01]  /*19e0*/  SHF.R.U32.HI R21, RZ, 0x6, R13 ;  /* 0x00000006ff157819 */ /* 0x000fe2000001160d */
[----:B------:R-:W-:Y:S01]  /*19f0*/  FFMA.FTZ R22, R5, R22, -0.72134751081466674805 ;  /* 0xbf38aa3b05167423 */ /* 0x000fe20000010016 */
[----:B------:R-:W-:Y:S01]  /*1a00*/  FFMA.FTZ R24, R11, R24, -0.24046532809734344482 ;  /* 0xbe763c8b0b187423 */ /* 0x000fe20000010018 */
[----:B------:R-:W-:Y:S01]  /*1a10*/  ISETP.GE.U32.AND P1, PT, R10, 0x7f800000, PT ;  /* 0x7f8000000a00780c */ /* 0x000fe20003f26070 */
[----:B0-----:R-:W-:Y:S02]  /*1a20*/  IMAD R20, R12, UR5, RZ ;  /* 0x000000050c147c24 */ /* 0x001fe4000f8e02ff */
[----:B------:R-:W-:Y:S01]  /*1a30*/  FMUL R22, R5, R22 ;  /* 0x0000001605167220 */ /* 0x000fe20000400000 */
[----:B------:R-:W-:Y:S01]  /*1a40*/  FFMA.FTZ R24, R11, R24, 0.28857114911079406738 ;  /* 0x3e93bf990b187423 */ /* 0x000fe20000010018 */
[----:B------:R-:W-:Y:S01]  /*1a50*/  SGXT.U32 R21, R21, 0x2 ;  /* 0x000000021515781a */ /* 0x000fe20000000000 */
[----:B------:R-:W-:Y:S01]  /*1a60*/  UIMAD.WIDE UR4, UR4, 0x2, URZ ;  /* 0x00000002040478a5 */ /* 0x000fe2000f8e023f */
[----:B------:R-:W-:Y:S01]  /*1a70*/  FMUL R22, R5, R22 ;  /* 0x0000001605167220 */ /* 0x000fe20000400000 */
[----:B------:R-:W-:Y:S01]  /*1a80*/  FFMA.FTZ R24, R11, R24, -0.36067417263984680176 ;  /* 0xbeb8aa490b187423 */ /* 0x000fe20000010018 */
[----:B------:R-:W-:Y:S01]  /*1a90*/  ISETP.GE.U32.AND P3, PT, R8, 0x7f800000, PT ;  /* 0x7f8000000800780c */ /* 0x000fe20003f66070 */
[----:B-1----:R-:W-:-:S04]  /*1aa0*/  IMAD.HI R26, R20, 0x2, RZ ;  /* 0x00000002141a7827 */ /* 0x002fc800078e02ff */
[----:B------:R-:W-:Y:S01]  /*1ab0*/  FFMA.FTZ R13, R5, 1.4426950216293334961, R22 ;  /* 0x3fb8aa3b050d7823 */ /* 0x000fe20000010016 */
[C---:B------:R-:W-:Y:S01]  /*1ac0*/  FFMA.FTZ R24, R11.reuse, R24, 0.48089820146560668945 ;  /* 0x3ef6384a0b187423 */ /* 0x040fe20000010018 */
[----:B------:R-:W0:Y:S01]  /*1ad0*/  LDC.64 R4, c[0x0][0x228] ;  /* 0x00008a00ff047b82 */ /* 0x000e220000000a00 */
[----:B------:R-:W-:Y:S02]  /*1ae0*/  @P1 IMAD.MOV.U32 R23, RZ, RZ, 0x7f800000 ;  /* 0x7f800000ff171424 */ /* 0x000fe400078e00ff */
[----:B------:R-:W-:Y:S01]  /*1af0*/  FADD R3, R16, R13 ;  /* 0x0000000d10037221 */ /* 0x000fe20000000000 */
[----:B------:R-:W-:Y:S01]  /*1b00*/  FFMA.FTZ R24, R11, R24, -0.72134751081466674805 ;  /* 0xbf38aa3b0b187423 */ /* 0x000fe20000010018 */
[C---:B------:R-:W-:Y:S01]  /*1b10*/  FSETP.NEU.AND P2, PT, R10.reuse, RZ, PT ;  /* 0x000000ff0a00720b */ /* 0x040fe20003f4d000 */
[----:B--2---:R-:W-:Y:S02]  /*1b20*/  IMAD R21, R21, R14, RZ ;  /* 0x0000000e15157224 */ /* 0x004fe400078e02ff */
[----:B------:R-:W-:Y:S01]  /*1b30*/  @P1 FFMA.FTZ R3, R10, R23, +INF ;  /* 0x7f8000000a031423 */ /* 0x000fe20000010017 */
[C---:B------:R-:W-:Y:S01]  /*1b40*/  FMUL R24, R11.reuse, R24 ;  /* 0x000000180b187220 */ /* 0x040fe20000400000 */
[----:B------:R-:W1:Y:S01]  /*1b50*/  LDS R19, [R6+UR27] ;  /* 0x0000001b06137984 */ /* 0x000e620008000800 */
[----:B------:R-:W-:Y:S01]  /*1b60*/  SHF.L.U32 R23, R20, 0x1, RZ ;  /* 0x0000000114177819 */ /* 0x000fe200000006ff */
[----:B------:R-:W-:Y:S01]  /*1b70*/  @P3 IMAD.MOV.U32 R25, RZ, RZ, 0x7f800000 ;  /* 0x7f800000ff193424 */ /* 0x000fe200078e00ff */
[----:B------:R-:W-:Y:S01]  /*1b80*/  LEA R7, R14, R21, 0x2 ;  /* 0x000000150e077211 */ /* 0x000fe200078e10ff */
[----:B------:R-:W2:Y:S01]  /*1b90*/  LDS R27, [R29+UR27] ;  /* 0x0000001b1d1b7984 */ /* 0x000ea20008000800 */
[----:B------:R-:W-:Y:S01]  /*1ba0*/  FMUL R24, R11, R24 ;  /* 0x000000180b187220 */ /* 0x000fe20000400000 */
[----:B------:R-:W-:Y:S01]  /*1bb0*/  FSETP.NEU.AND P1, PT, R8, RZ, PT ;  /* 0x000000ff0800720b */ /* 0x000fe20003f2d000 */
[----:B------:R-:W3:Y:S01]  /*1bc0*/  LDC.64 R32, c[0x0][0x230] ;  /* 0x00008c00ff207b82 */ /* 0x000ee20000000a00 */
[----:B------:R4:W-:Y:S01]  /*1bd0*/  LDS R31, [R6+UR27+0x200] ;  /* 0x0002001b061f7984 */ /* 0x0009e20008000800 */
[----:B------:R-:W-:-:S02]  /*1be0*/  IMAD R9, R14, 0x4, R7 ;  /* 0x000000040e097824 */ /* 0x000fc400078e0207 */
[----:B------:R-:W-:Y:S01]  /*1bf0*/  FFMA.FTZ R24, R11, 1.4426950216293334961, R24 ;  /* 0x3fb8aa3b0b187823 */ /* 0x000fe20000010018 */
[----:B------:R-:W-:Y:S01]  /*1c00*/  FSEL R3, R3, -INF , P2 ;  /* 0xff80000003037808 */ /* 0x000fe20001000000 */
[----:B------:R-:W5:Y:S01]  /*1c10*/  LDS R29, [R29+UR27+0x200] ;  /* 0x0002001b1d1d7984 */ /* 0x000f620008000800 */
[----:B------:R-:W-:Y:S02]  /*1c20*/  IMAD R11, R14, 0x4, R9 ;  /* 0x000000040e0b7824 */ /* 0x000fe400078e0209 */
[----:B------:R-:W-:Y:S01]  /*1c30*/  FADD R13, R15, R24 ;  /* 0x000000180f0d7221 */ /* 0x000fe20000000000 */
[----:B------:R-:W-:Y:S01]  /*1c40*/  @P3 FFMA.FTZ R13, R8, R25, +INF ;  /* 0x7f800000080d3423 */ /* 0x000fe20000010019 */
[----:B0-----:R-:W-:Y:S01]  /*1c50*/  IADD3 R24, P4, P5, R23, UR6, R4 ;  /* 0x0000000617187c10 */ /* 0x001fe2000fd9e004 */
[----:B------:R-:W-:Y:S01]  /*1c60*/  ULDC UR4, c[0x0][0x27c] ;  /* 0x00009f0000047ab9 */ /* 0x000fe20000000800 */
[----:B------:R-:W-:Y:S01]  /*1c70*/  LEA R15, R14, R11, 0x2 ;  /* 0x0000000b0e0f7211 */ /* 0x000fe200078e10ff */
[----:B------:R-:W-:Y:S01]  /*1c80*/  UIMAD UR4, UR26, UR4, URZ ;  /* 0x000000041a0472a4 */ /* 0x000fe2000f8e023f */
[----:B------:R-:W-:-:S02]  /*1c90*/  IADD3.X R26, R26, UR5, R5, P4, P5 ;  /* 0x000000051a1a7c10 */ /* 0x000fc4000a7ea405 */
[-C--:B------:R-:W-:Y:S01]  /*1ca0*/  LEA R4, P5, R21, R24.reuse, 0x1 ;  /* 0x0000001815047211 */ /* 0x080fe200078a08ff */
[C---:B------:R-:W-:Y:S01]  /*1cb0*/  IMAD R16, R14.reuse, 0x4, R15 ;  /* 0x000000040e107824 */ /* 0x040fe200078e020f */
[----:B----4-:R-:W-:Y:S01]  /*1cc0*/  LEA R6, P6, R7, R24, 0x1 ;  /* 0x0000001807067211 */ /* 0x010fe200078c08ff */
[----:B------:R-:W-:Y:S01]  /*1cd0*/  USHF.L.U32 UR6, UR4, 0x2, URZ ;  /* 0x0000000204067899 */ /* 0x000fe2000800063f */
[-C--:B------:R-:W-:Y:S01]  /*1ce0*/  LEA.HI.X.SX32 R5, R21, R26.reuse, 0x1, P5 ;  /* 0x0000001a15057211 */ /* 0x080fe200028f0eff */
[----:B------:R-:W-:Y:S01]  /*1cf0*/  IMAD R23, R14, 0x4, R16 ;  /* 0x000000040e177824 */ /* 0x000fe200078e0210 */
[----:B------:R-:W-:Y:S01]  /*1d00*/  LEA.HI.X.SX32 R7, R7, R26, 0x1, P6 ;  /* 0x0000001a07077211 */ /* 0x000fe200030f0eff */
[----:B------:R-:W-:Y:S01]  /*1d10*/  UIMAD.WIDE UR4, UR4, 0x4, URZ ;  /* 0x00000004040478a5 */ /* 0x000fe2000f8e023f */
[-C--:B------:R-:W-:Y:S02]  /*1d20*/  LEA R8, P3, R9, R24.reuse, 0x1 ;  /* 0x0000001809087211 */ /* 0x080fe400078608ff */
[----:B------:R-:W-:-:S02]  /*1d30*/  LEA R10, P4, R11, R24, 0x1 ;  /* 0x000000180b0a7211 */ /* 0x000fc400078808ff */
[----:B------:R-:W-:Y:S02]  /*1d40*/  LEA R25, R14, R23, 0x2 ;  /* 0x000000170e197211 */ /* 0x000fe400078e10ff */
[----:B------:R-:W-:Y:S02]  /*1d50*/  LEA.HI.X.SX32 R9, R9, R26, 0x1, P3 ;  /* 0x0000001a09097211 */ /* 0x000fe400018f0eff */
[----:B------:R-:W-:Y:S01]  /*1d60*/  LEA R14, P5, R15, R24, 0x1 ;  /* 0x000000180f0e7211 */ /* 0x000fe200078a08ff */
[----:B-1----:R0:W-:Y:S01]  /*1d70*/  STG.E.U16 desc[UR28][R4.64], R19 ;  /* 0x0000001304007986 */ /* 0x0021e2000c10151c */
[----:B------:R-:W-:Y:S02]  /*1d80*/  LEA.HI.X.SX32 R11, R11, R26, 0x1, P4 ;  /* 0x0000001a0b0b7211 */ /* 0x000fe400020f0eff */
[-C--:B------:R-:W-:Y:S01]  /*1d90*/  LEA R20, P6, R16, R24.reuse, 0x1 ;  /* 0x0000001810147211 */ /* 0x080fe200078c08ff */
[----:B--2---:R1:W-:Y:S01]  /*1da0*/  STG.E.U16 desc[UR28][R6.64], R27 ;  /* 0x0000001b06007986 */ /* 0x0043e2000c10151c */
[----:B------:R-:W-:-:S02]  /*1db0*/  LEA R22, P3, R23, R24, 0x1 ;  /* 0x0000001817167211 */ /* 0x000fc400078608ff */
[----:B------:R-:W-:Y:S02]  /*1dc0*/  LEA R24, P4, R25, R24, 0x1 ;  /* 0x0000001819187211 */ /* 0x000fe400078808ff */
[-C--:B------:R-:W-:Y:S02]  /*1dd0*/  LEA.HI.X.SX32 R15, R15, R26.reuse, 0x1, P5 ;  /* 0x0000001a0f0f7211 */ /* 0x080fe400028f0eff */
[-C--:B------:R-:W-:Y:S01]  /*1de0*/  LEA.HI.X.SX32 R21, R16, R26.reuse, 0x1, P6 ;  /* 0x0000001a10157211 */ /* 0x080fe200030f0eff */
[----:B------:R-:W-:Y:S01]  /*1df0*/  FFMA R16, R3, 0.69314718246459960938, R18 ;  /* 0x3f31721803107823 */ /* 0x000fe20000000012 */
[----:B0-----:R-:W-:Y:S01]  /*1e00*/  PRMT R5, R19, 0x7632, R5 ;  /* 0x0000763213057816 */ /* 0x001fe20000000005 */
[C---:B------:R-:W-:Y:S01]  /*1e10*/  IMAD.SHL.U32 R3, R12.reuse, 0x4, RZ ;  /* 0x000000040c037824 */ /* 0x040fe200078e00ff */
[----:B------:R-:W-:Y:S01]  /*1e20*/  FSEL R4, R13, -INF , P1 ;  /* 0xff8000000d047808 */ /* 0x000fe20000800000 */
[----:B------:R-:W-:Y:S01]  /*1e30*/  IMAD.HI R12, R12, 0x4, RZ ;  /* 0x000000040c0c7827 */ /* 0x000fe200078e02ff */
[----:B-1----:R-:W-:Y:S01]  /*1e40*/  PRMT R7, R27, 0x7632, R7 ;  /* 0x000076321b077816 */ /* 0x002fe20000000007 */
[----:B------:R-:W-:Y:S01]  /*1e50*/  STG.E.U16 desc[UR28][R8.64], R5 ;  /* 0x0000000508007986 */ /* 0x000fe2000c10151c */
[-C--:B------:R-:W-:Y:S01]  /*1e60*/  LEA.HI.X.SX32 R23, R23, R26.reuse, 0x1, P3 ;  /* 0x0000001a17177211 */ /* 0x080fe200018f0eff */
[----:B------:R-:W-:Y:S01]  /*1e70*/  FFMA R17, R4, 0.69314718246459960938, R17 ;  /* 0x3f31721804117823 */ /* 0x000fe20000000011 */
[----:B------:R-:W-:Y:S01]  /*1e80*/  LEA.HI.X.SX32 R25, R25, R26, 0x1, P4 ;  /* 0x0000001a19197211 */ /* 0x000fe200020f0eff */
[----:B------:R0:W-:Y:S01]  /*1e90*/  STG.E.U16 desc[UR28][R10.64], R7 ;  /* 0x000000070a007986 */ /* 0x0001e2000c10151c */
[----:B-----5:R-:W-:-:S02]  /*1ea0*/  PRMT R4, R29, 0x7632, R4 ;  /* 0x000076321d047816 */ /* 0x020fc40000000004 */
[----:B------:R-:W-:Y:S01]  /*1eb0*/  LOP3.LUT R2, R2, 0xf8, RZ, 0xc0, !PT ;  /* 0x000000f802027812 */ /* 0x000fe200078ec0ff */
[----:B------:R1:W-:Y:S01]  /*1ec0*/  STG.E.U16 desc[UR28][R14.64], R31 ;  /* 0x0000001f0e007986 */ /* 0x0003e2000c10151c */
[----:B---3--:R-:W-:-:S03]  /*1ed0*/  IADD3 R32, P1, P2, R3, UR6, R32 ;  /* 0x0000000603207c10 */ /* 0x008fc6000fa3e020 */
[----:B------:R1:W-:Y:S01]  /*1ee0*/  STG.E.U16 desc[UR28][R20.64], R29 ;  /* 0x0000001d14007986 */ /* 0x0003e2000c10151c */
[----:B------:R-:W-:Y:S02]  /*1ef0*/  IADD3.X R33, R12, UR5, R33, P1, P2 ;  /* 0x000000050c217c10 */ /* 0x000fe40008fe4421 */
[----:B0-----:R-:W-:-:S05]  /*1f00*/  PRMT R11, R31, 0x7632, R11 ;  /* 0x000076321f0b7816 */ /* 0x001fca000000000b */
[----:B------:R1:W-:Y:S04]  /*1f10*/  STG.E.U16 desc[UR28][R22.64], R11 ;  /* 0x0000000b16007986 */ /* 0x0003e8000c10151c */
[----:B------:R1:W-:Y:S01]  /*1f20*/  STG.E.U16 desc[UR28][R24.64], R4 ;  /* 0x0000000418007986 */ /* 0x0003e2000c10151c */
[----:B------:R-:W-:Y:S06]  /*1f30*/  BAR.SYNC.DEFER_BLOCKING 0x0 ;  /* 0x0000000000007b1d */ /* 0x000fec0000010000 */
[----:B------:R1:W-:Y:S02]  /*1f40*/  STS.64 [R2+UR27], R16 ;  /* 0x0000001002007988 */ /* 0x0003e40008000a1b */
[----:B------:R-:W-:Y:S06]  /*1f50*/  BAR.SYNC.DEFER_BLOCKING 0x0 ;  /* 0x0000000000007b1d */ /* 0x000fec0000010000 */
[----:B------:R-:W-:Y:S05]  /*1f60*/  @P0 EXIT ;  /* 0x000000000000094d */ /* 0x000fea0003800000 */
[----:B------:R-:W0:Y:S04]  /*1f70*/  LDS R3, [R0] ;  /* 0x0000000000037984 */ /* 0x000e280000000800 */
[----:B0-----:R-:W-:Y:S01]  /*1f80*/  STG.E desc[UR28][R32.64], R3 ;  /* 0x0000000320007986 */ /* 0x001fe2000c10191c */
[----:B------:R-:W-:Y:S05]  /*1f90*/  EXIT ;  /* 0x000000000000794d */ /* 0x000fea0003800000 */
.L_x_2:
[----:B------:R-:W-:-:S00]  /*1fa0*/  BRA `(.L_x_2) ;  /* 0xfffffffc00fc7947 */ /* 0x000fc0000383ffff */
[----:B------:R-:W-:-:S00]  /*1fb0*/  NOP ;  /* 0x0000000000007918 */ /* 0x000fc00000000000 */
        /* <DEDUP_REMOVED lines=12> */
.L_x_3:


//--------------------- .nv.global.init           --------------------------
	.section	.nv.global.init,"aw",@progbits
.nv.global.init:
	.type		_$_str,@object
	.size		_$_str,(.L_0 - _$_str)
_$_str:
        /*0000*/ 	.byte	0x5f, 0x5f, 0x43, 0x55, 0x44, 0x41, 0x5f, 0x46, 0x54, 0x5a, 0x00
.L_0:


//--------------------- .nv.shared.attn_fwd       --------------------------
	.section	.nv.shared.attn_fwd,"aw",@nobits
	.sectionflags	@""
	.align	16
	.zero		1024


//--------------------- .nv.shared.reserved.0     --------------------------
	.section	.nv.shared.reserved.0,"aw",@nobits
	.weak		__nv_reservedSMEM_offset_0_alias
	.size		__nv_reservedSMEM_offset_0_alias, 0, 0
	.other		__nv_reservedSMEM_offset_0_alias,@"STO_CUDA_RESERVED_SHARED STV_DEFAULT"
__nv_reservedSMEM_offset_0_alias:
	.zero		0


//--------------------- .nv.constant0.attn_fwd    --------------------------
	.section	.nv.constant0.attn_fwd,"a",@progbits
	.sectionflags	@""
	.align	4
.nv.constant0.attn_fwd:
	.zero		664


//--------------------- SYMBOLS --------------------------

	.type		.nv.reservedSmem.offset0,@object
	.size		.nv.reservedSmem.offset0,0x4
